//
// Generated by NVIDIA NVVM Compiler
//
// Compiler Build ID: CL-36424714
// Cuda compilation tools, release 13.0, V13.0.88
// Based on NVVM 20.0.0
//

.version 9.0
.target sm_100
.address_size 64

	// .globl	_Z20kernel_median_filterIfEvPKT_PS0_iiii

.visible .entry _Z20kernel_median_filterIfEvPKT_PS0_iiii(
	.param .u64 .ptr .align 1 _Z20kernel_median_filterIfEvPKT_PS0_iiii_param_0,
	.param .u64 .ptr .align 1 _Z20kernel_median_filterIfEvPKT_PS0_iiii_param_1,
	.param .u32 _Z20kernel_median_filterIfEvPKT_PS0_iiii_param_2,
	.param .u32 _Z20kernel_median_filterIfEvPKT_PS0_iiii_param_3,
	.param .u32 _Z20kernel_median_filterIfEvPKT_PS0_iiii_param_4,
	.param .u32 _Z20kernel_median_filterIfEvPKT_PS0_iiii_param_5
)
{
	.reg .pred 	%p<12>;
	.reg .b32 	%r<51>;
	.reg .b32 	%f<267>;
	.reg .b64 	%rd<69>;

	ld.param.u64 	%rd4, [_Z20kernel_median_filterIfEvPKT_PS0_iiii_param_0];
	ld.param.u64 	%rd3, [_Z20kernel_median_filterIfEvPKT_PS0_iiii_param_1];
	ld.param.u32 	%r3, [_Z20kernel_median_filterIfEvPKT_PS0_iiii_param_2];
	ld.param.u32 	%r4, [_Z20kernel_median_filterIfEvPKT_PS0_iiii_param_3];
	ld.param.u32 	%r6, [_Z20kernel_median_filterIfEvPKT_PS0_iiii_param_5];
	cvta.to.global.u64 	%rd1, %rd4;
	cvta.to.global.u64 	%rd2, %rd3;
	mov.u32 	%r7, %ctaid.y;
	mov.u32 	%r8, %ntid.y;
	mov.u32 	%r9, %tid.y;
	mad.lo.s32 	%r1, %r7, %r8, %r9;
	mov.u32 	%r10, %ctaid.x;
	mov.u32 	%r11, %ntid.x;
	mov.u32 	%r12, %tid.x;
	mad.lo.s32 	%r2, %r10, %r11, %r12;
	setp.ge.s32 	%p1, %r1, %r3;
	setp.ge.s32 	%p2, %r2, %r4;
	or.pred  	%p3, %p1, %p2;
	@%p3 bra 	$L__BB0_5;
	setp.eq.s32 	%p4, %r6, 5;
	@%p4 bra 	$L__BB0_4;
	setp.ne.s32 	%p5, %r6, 3;
	@%p5 bra 	$L__BB0_5;
	ld.param.u32 	%r50, [_Z20kernel_median_filterIfEvPKT_PS0_iiii_param_4];
	max.u32 	%r37, %r1, 1;
	add.s32 	%r38, %r37, -1;
	mul.lo.s32 	%r39, %r50, %r38;
	mul.wide.s32 	%rd48, %r39, 4;
	add.s64 	%rd49, %rd1, %rd48;
	mul.lo.s32 	%r40, %r50, %r1;
	mul.wide.s32 	%rd50, %r40, 4;
	add.s64 	%rd51, %rd1, %rd50;
	add.s32 	%r41, %r1, 1;
	add.s32 	%r42, %r3, -1;
	min.u32 	%r43, %r41, %r42;
	mul.lo.s32 	%r44, %r43, %r50;
	mul.wide.s32 	%rd52, %r44, 4;
	add.s64 	%rd53, %rd1, %rd52;
	setp.gt.s32 	%p10, %r2, 0;
	selp.s32 	%r45, -1, 0, %p10;
	add.s32 	%r46, %r2, %r45;
	add.s32 	%r47, %r4, -1;
	setp.lt.s32 	%p11, %r2, %r47;
	mul.wide.s32 	%rd54, %r46, 4;
	add.s64 	%rd55, %rd49, %rd54;
	ld.global.f32 	%f228, [%rd55];
	mul.wide.s32 	%rd56, %r2, 4;
	add.s64 	%rd57, %rd49, %rd56;
	ld.global.f32 	%f229, [%rd57];
	selp.b64 	%rd58, 4, 0, %p11;
	add.s64 	%rd59, %rd57, %rd58;
	ld.global.f32 	%f230, [%rd59];
	add.s64 	%rd60, %rd51, %rd54;
	ld.global.f32 	%f231, [%rd60];
	add.s64 	%rd61, %rd51, %rd56;
	ld.global.f32 	%f232, [%rd61];
	add.s64 	%rd62, %rd61, %rd58;
	ld.global.f32 	%f233, [%rd62];
	add.s64 	%rd63, %rd53, %rd54;
	ld.global.f32 	%f234, [%rd63];
	add.s64 	%rd64, %rd53, %rd56;
	ld.global.f32 	%f235, [%rd64];
	add.s64 	%rd65, %rd64, %rd58;
	ld.global.f32 	%f236, [%rd65];
	min.f32 	%f237, %f229, %f230;
	max.f32 	%f238, %f230, %f229;
	min.f32 	%f239, %f232, %f233;
	max.f32 	%f240, %f233, %f232;
	min.f32 	%f241, %f235, %f236;
	max.f32 	%f242, %f236, %f235;
	min.f32 	%f243, %f228, %f237;
	max.f32 	%f244, %f237, %f228;
	min.f32 	%f245, %f231, %f239;
	max.f32 	%f246, %f239, %f231;
	min.f32 	%f247, %f234, %f241;
	max.f32 	%f248, %f241, %f234;
	min.f32 	%f249, %f244, %f238;
	max.f32 	%f250, %f238, %f244;
	min.f32 	%f251, %f246, %f240;
	max.f32 	%f252, %f240, %f246;
	min.f32 	%f253, %f248, %f242;
	max.f32 	%f254, %f242, %f248;
	max.f32 	%f255, %f245, %f243;
	min.f32 	%f256, %f252, %f254;
	min.f32 	%f257, %f251, %f253;
	max.f32 	%f258, %f253, %f251;
	max.f32 	%f259, %f247, %f255;
	max.f32 	%f260, %f257, %f249;
	min.f32 	%f261, %f250, %f256;
	min.f32 	%f262, %f260, %f258;
	min.f32 	%f263, %f262, %f261;
	max.f32 	%f264, %f261, %f262;
	max.f32 	%f265, %f263, %f259;
	min.f32 	%f266, %f265, %f264;
	add.s32 	%r48, %r40, %r2;
	mul.wide.s32 	%rd66, %r48, 4;
	add.s64 	%rd67, %rd2, %rd66;
	st.global.f32 	[%rd67], %f266;
	bra.uni 	$L__BB0_5;
$L__BB0_4:
	ld.param.u32 	%r49, [_Z20kernel_median_filterIfEvPKT_PS0_iiii_param_4];
	ld.param.u64 	%rd68, [_Z20kernel_median_filterIfEvPKT_PS0_iiii_param_1];
	max.u32 	%r13, %r1, 2;
	add.s32 	%r14, %r13, -2;
	mul.lo.s32 	%r15, %r49, %r14;
	mul.wide.s32 	%rd5, %r15, 4;
	add.s64 	%rd6, %rd1, %rd5;
	max.u32 	%r16, %r1, 1;
	add.s32 	%r17, %r16, -1;
	mul.lo.s32 	%r18, %r49, %r17;
	mul.wide.s32 	%rd7, %r18, 4;
	add.s64 	%rd8, %rd1, %rd7;
	mul.lo.s32 	%r19, %r49, %r1;
	mul.wide.s32 	%rd9, %r19, 4;
	add.s64 	%rd10, %rd1, %rd9;
	add.s32 	%r20, %r1, 1;
	add.s32 	%r21, %r3, -1;
	min.u32 	%r22, %r20, %r21;
	mul.lo.s32 	%r23, %r22, %r49;
	mul.wide.s32 	%rd11, %r23, 4;
	add.s64 	%rd12, %rd1, %rd11;
	add.s32 	%r24, %r1, 2;
	min.u32 	%r25, %r24, %r21;
	mul.lo.s32 	%r26, %r25, %r49;
	mul.wide.s32 	%rd13, %r26, 4;
	add.s64 	%rd14, %rd1, %rd13;
	setp.gt.s32 	%p6, %r2, 0;
	selp.s32 	%r27, -1, 0, %p6;
	add.s32 	%r28, %r2, %r27;
	setp.gt.s32 	%p7, %r2, 1;
	add.s32 	%r29, %r2, -2;
	selp.b32 	%r30, %r29, %r28, %p7;
	add.s32 	%r31, %r4, -1;
	setp.lt.s32 	%p8, %r2, %r31;
	selp.u32 	%r32, 1, 0, %p8;
	add.s32 	%r33, %r4, -2;
	setp.lt.s32 	%p9, %r2, %r33;
	selp.b32 	%r34, 2, %r32, %p9;
	add.s32 	%r35, %r2, %r34;
	mul.wide.s32 	%rd15, %r30, 4;
	add.s64 	%rd16, %rd6, %rd15;
	ld.global.f32 	%f1, [%rd16];
	mul.wide.s32 	%rd17, %r28, 4;
	add.s64 	%rd18, %rd6, %rd17;
	ld.global.f32 	%f2, [%rd18];
	mul.wide.s32 	%rd19, %r2, 4;
	add.s64 	%rd20, %rd6, %rd19;
	ld.global.f32 	%f3, [%rd20];
	selp.b64 	%rd21, 4, 0, %p8;
	add.s64 	%rd22, %rd20, %rd21;
	ld.global.f32 	%f4, [%rd22];
	mul.wide.s32 	%rd23, %r35, 4;
	add.s64 	%rd24, %rd6, %rd23;
	ld.global.f32 	%f5, [%rd24];
	add.s64 	%rd25, %rd8, %rd15;
	ld.global.f32 	%f6, [%rd25];
	add.s64 	%rd26, %rd8, %rd17;
	ld.global.f32 	%f7, [%rd26];
	add.s64 	%rd27, %rd8, %rd19;
	ld.global.f32 	%f8, [%rd27];
	add.s64 	%rd28, %rd27, %rd21;
	ld.global.f32 	%f9, [%rd28];
	add.s64 	%rd29, %rd8, %rd23;
	ld.global.f32 	%f10, [%rd29];
	add.s64 	%rd30, %rd10, %rd15;
	ld.global.f32 	%f11, [%rd30];
	add.s64 	%rd31, %rd10, %rd17;
	ld.global.f32 	%f12, [%rd31];
	add.s64 	%rd32, %rd10, %rd19;
	ld.global.f32 	%f13, [%rd32];
	add.s64 	%rd33, %rd32, %rd21;
	ld.global.f32 	%f14, [%rd33];
	add.s64 	%rd34, %rd10, %rd23;
	ld.global.f32 	%f15, [%rd34];
	add.s64 	%rd35, %rd12, %rd15;
	ld.global.f32 	%f16, [%rd35];
	add.s64 	%rd36, %rd12, %rd17;
	ld.global.f32 	%f17, [%rd36];
	add.s64 	%rd37, %rd12, %rd19;
	ld.global.f32 	%f18, [%rd37];
	add.s64 	%rd38, %rd37, %rd21;
	ld.global.f32 	%f19, [%rd38];
	add.s64 	%rd39, %rd12, %rd23;
	ld.global.f32 	%f20, [%rd39];
	add.s64 	%rd40, %rd14, %rd15;
	ld.global.f32 	%f21, [%rd40];
	add.s64 	%rd41, %rd14, %rd17;
	ld.global.f32 	%f22, [%rd41];
	add.s64 	%rd42, %rd14, %rd19;
	ld.global.f32 	%f23, [%rd42];
	add.s64 	%rd43, %rd42, %rd21;
	ld.global.f32 	%f24, [%rd43];
	add.s64 	%rd44, %rd14, %rd23;
	ld.global.f32 	%f25, [%rd44];
	min.f32 	%f26, %f2, %f3;
	max.f32 	%f27, %f3, %f2;
	min.f32 	%f28, %f1, %f26;
	max.f32 	%f29, %f26, %f1;
	min.f32 	%f30, %f29, %f27;
	max.f32 	%f31, %f27, %f29;
	min.f32 	%f32, %f5, %f6;
	max.f32 	%f33, %f6, %f5;
	min.f32 	%f34, %f4, %f32;
	max.f32 	%f35, %f32, %f4;
	min.f32 	%f36, %f35, %f33;
	max.f32 	%f37, %f33, %f35;
	min.f32 	%f38, %f28, %f34;
	max.f32 	%f39, %f34, %f28;
	min.f32 	%f40, %f31, %f37;
	max.f32 	%f41, %f37, %f31;
	min.f32 	%f42, %f40, %f39;
	max.f32 	%f43, %f39, %f40;
	min.f32 	%f44, %f30, %f36;
	max.f32 	%f45, %f36, %f30;
	min.f32 	%f46, %f44, %f42;
	max.f32 	%f47, %f42, %f44;
	min.f32 	%f48, %f43, %f45;
	max.f32 	%f49, %f45, %f43;
	min.f32 	%f50, %f8, %f9;
	max.f32 	%f51, %f9, %f8;
	min.f32 	%f52, %f7, %f50;
	max.f32 	%f53, %f50, %f7;
	min.f32 	%f54, %f53, %f51;
	max.f32 	%f55, %f51, %f53;
	min.f32 	%f56, %f11, %f12;
	max.f32 	%f57, %f12, %f11;
	min.f32 	%f58, %f10, %f56;
	max.f32 	%f59, %f56, %f10;
	min.f32 	%f60, %f59, %f57;
	max.f32 	%f61, %f57, %f59;
	min.f32 	%f62, %f52, %f58;
	max.f32 	%f63, %f58, %f52;
	min.f32 	%f64, %f55, %f61;
	max.f32 	%f65, %f61, %f55;
	min.f32 	%f66, %f64, %f63;
	max.f32 	%f67, %f63, %f64;
	min.f32 	%f68, %f54, %f60;
	max.f32 	%f69, %f60, %f54;
	min.f32 	%f70, %f68, %f66;
	max.f32 	%f71, %f66, %f68;
	min.f32 	%f72, %f67, %f69;
	max.f32 	%f73, %f69, %f67;
	min.f32 	%f74, %f38, %f62;
	max.f32 	%f75, %f62, %f38;
	min.f32 	%f76, %f49, %f73;
	max.f32 	%f77, %f73, %f49;
	min.f32 	%f78, %f76, %f75;
	max.f32 	%f79, %f75, %f76;
	min.f32 	%f80, %f47, %f71;
	max.f32 	%f81, %f71, %f47;
	min.f32 	%f82, %f80, %f78;
	max.f32 	%f83, %f78, %f80;
	min.f32 	%f84, %f79, %f81;
	max.f32 	%f85, %f81, %f79;
	min.f32 	%f86, %f46, %f70;
	max.f32 	%f87, %f70, %f46;
	min.f32 	%f88, %f41, %f65;
	max.f32 	%f89, %f65, %f41;
	min.f32 	%f90, %f88, %f87;
	max.f32 	%f91, %f87, %f88;
	min.f32 	%f92, %f48, %f72;
	max.f32 	%f93, %f72, %f48;
	min.f32 	%f94, %f92, %f90;
	max.f32 	%f95, %f90, %f92;
	min.f32 	%f96, %f91, %f93;
	max.f32 	%f97, %f93, %f91;
	min.f32 	%f98, %f86, %f82;
	max.f32 	%f99, %f82, %f86;
	min.f32 	%f100, %f94, %f83;
	max.f32 	%f101, %f83, %f94;
	min.f32 	%f102, %f95, %f84;
	max.f32 	%f103, %f84, %f95;
	min.f32 	%f104, %f96, %f85;
	max.f32 	%f105, %f85, %f96;
	min.f32 	%f106, %f97, %f77;
	max.f32 	%f107, %f77, %f97;
	min.f32 	%f108, %f14, %f15;
	max.f32 	%f109, %f15, %f14;
	min.f32 	%f110, %f13, %f108;
	max.f32 	%f111, %f108, %f13;
	min.f32 	%f112, %f111, %f109;
	max.f32 	%f113, %f109, %f111;
	min.f32 	%f114, %f17, %f18;
	max.f32 	%f115, %f18, %f17;
	min.f32 	%f116, %f16, %f114;
	max.f32 	%f117, %f114, %f16;
	min.f32 	%f118, %f117, %f115;
	max.f32 	%f119, %f115, %f117;
	min.f32 	%f120, %f110, %f116;
	max.f32 	%f121, %f116, %f110;
	min.f32 	%f122, %f113, %f119;
	max.f32 	%f123, %f119, %f113;
	min.f32 	%f124, %f122, %f121;
	max.f32 	%f125, %f121, %f122;
	min.f32 	%f126, %f112, %f118;
	max.f32 	%f127, %f118, %f112;
	min.f32 	%f128, %f126, %f124;
	max.f32 	%f129, %f124, %f126;
	min.f32 	%f130, %f125, %f127;
	max.f32 	%f131, %f127, %f125;
	min.f32 	%f132, %f20, %f21;
	max.f32 	%f133, %f21, %f20;
	min.f32 	%f134, %f19, %f132;
	max.f32 	%f135, %f132, %f19;
	min.f32 	%f136, %f135, %f133;
	max.f32 	%f137, %f133, %f135;
	min.f32 	%f138, %f22, %f23;
	max.f32 	%f139, %f23, %f22;
	min.f32 	%f140, %f24, %f25;
	max.f32 	%f141, %f25, %f24;
	min.f32 	%f142, %f138, %f140;
	max.f32 	%f143, %f140, %f138;
	min.f32 	%f144, %f139, %f141;
	max.f32 	%f145, %f141, %f139;
	min.f32 	%f146, %f144, %f143;
	max.f32 	%f147, %f143, %f144;
	min.f32 	%f148, %f134, %f142;
	max.f32 	%f149, %f142, %f134;
	min.f32 	%f150, %f137, %f147;
	max.f32 	%f151, %f147, %f137;
	min.f32 	%f152, %f150, %f149;
	max.f32 	%f153, %f149, %f150;
	min.f32 	%f154, %f136, %f146;
	max.f32 	%f155, %f146, %f136;
	min.f32 	%f156, %f155, %f145;
	max.f32 	%f157, %f145, %f155;
	min.f32 	%f158, %f154, %f152;
	max.f32 	%f159, %f152, %f154;
	min.f32 	%f160, %f153, %f156;
	max.f32 	%f161, %f156, %f153;
	min.f32 	%f162, %f151, %f157;
	max.f32 	%f163, %f157, %f151;
	min.f32 	%f164, %f120, %f148;
	max.f32 	%f165, %f148, %f120;
	min.f32 	%f166, %f131, %f161;
	max.f32 	%f167, %f161, %f131;
	min.f32 	%f168, %f166, %f165;
	max.f32 	%f169, %f165, %f166;
	min.f32 	%f170, %f129, %f159;
	max.f32 	%f171, %f159, %f129;
	min.f32 	%f172, %f171, %f163;
	max.f32 	%f173, %f163, %f171;
	min.f32 	%f174, %f170, %f168;
	max.f32 	%f175, %f168, %f170;
	min.f32 	%f176, %f169, %f172;
	max.f32 	%f177, %f172, %f169;
	min.f32 	%f178, %f167, %f173;
	max.f32 	%f179, %f173, %f167;
	min.f32 	%f180, %f128, %f158;
	max.f32 	%f181, %f158, %f128;
	min.f32 	%f182, %f123, %f162;
	max.f32 	%f183, %f162, %f123;
	min.f32 	%f184, %f182, %f181;
	max.f32 	%f185, %f181, %f182;
	min.f32 	%f186, %f130, %f160;
	max.f32 	%f187, %f160, %f130;
	min.f32 	%f188, %f186, %f184;
	max.f32 	%f189, %f184, %f186;
	min.f32 	%f190, %f185, %f187;
	max.f32 	%f191, %f187, %f185;
	min.f32 	%f192, %f180, %f174;
	max.f32 	%f193, %f174, %f180;
	min.f32 	%f194, %f188, %f175;
	max.f32 	%f195, %f175, %f188;
	min.f32 	%f196, %f189, %f176;
	max.f32 	%f197, %f176, %f189;
	min.f32 	%f198, %f190, %f177;
	max.f32 	%f199, %f177, %f190;
	min.f32 	%f200, %f191, %f178;
	max.f32 	%f201, %f178, %f191;
	min.f32 	%f202, %f183, %f179;
	max.f32 	%f203, %f179, %f183;
	max.f32 	%f204, %f164, %f74;
	min.f32 	%f205, %f105, %f199;
	max.f32 	%f206, %f204, %f205;
	max.f32 	%f207, %f195, %f101;
	min.f32 	%f208, %f207, %f203;
	min.f32 	%f209, %f206, %f208;
	max.f32 	%f210, %f193, %f99;
	min.f32 	%f211, %f107, %f201;
	min.f32 	%f212, %f211, %f210;
	min.f32 	%f213, %f103, %f197;
	max.f32 	%f214, %f212, %f213;
	max.f32 	%f215, %f209, %f214;
	max.f32 	%f216, %f192, %f98;
	min.f32 	%f217, %f106, %f200;
	max.f32 	%f218, %f216, %f217;
	max.f32 	%f219, %f196, %f102;
	min.f32 	%f220, %f218, %f219;
	max.f32 	%f221, %f194, %f100;
	min.f32 	%f222, %f89, %f202;
	min.f32 	%f223, %f222, %f221;
	min.f32 	%f224, %f104, %f198;
	max.f32 	%f225, %f223, %f224;
	min.f32 	%f226, %f225, %f220;
	max.f32 	%f227, %f215, %f226;
	add.s32 	%r36, %r19, %r2;
	cvta.to.global.u64 	%rd45, %rd68;
	mul.wide.s32 	%rd46, %r36, 4;
	add.s64 	%rd47, %rd45, %rd46;
	st.global.f32 	[%rd47], %f227;
$L__BB0_5:
	ret;

}


// ===== COMPILED SASS (sm_100) =====

	.target	sm_100

	.elftype	@"ET_EXEC"


//--------------------- .note.nv.tkinfo           --------------------------
	.section	.note.nv.tkinfo,"",@"SHT_NOTE"
	.sectionflags	@"SHF_NOTE_NV_TKINFO"
	.tkinfo
        /*0018*/ 	.word	0x00000002
        /*0030*/ 	.string	""
        /*0030*/ 	.string	"ptxas"
        /*0030*/ 	.string	"Cuda compilation tools, release 13.0, V13.0.88"
        /*0030*/ 	.string	"Build cuda_13.0.r13.0/compiler.36424714_0"
        /*0030*/ 	.string	"-arch sm_100 -m 64 "



//--------------------- .note.nv.cuinfo           --------------------------
	.section	.note.nv.cuinfo,"",@"SHT_NOTE"
	.sectionflags	@"SHF_NOTE_NV_CUINFO"
        /*0018*/ 	.short	0x0002
        /*001a*/ 	.short	0x0064
        /*001c*/ 	.short	0x0082
	.zero		2


//--------------------- .nv.info                  --------------------------
	.section	.nv.info,"",@"SHT_CUDA_INFO"
	.align	4


	//----- nvinfo : EIATTR_REGCOUNT
	.align		4
        /*0000*/ 	.byte	0x04, 0x2f
        /*0002*/ 	.short	(.L_1 - .L_0)
	.align		4
.L_0:
        /*0004*/ 	.word	index@(_Z20kernel_median_filterIfEvPKT_PS0_iiii)
        /*0008*/ 	.word	0x00000028


	//----- nvinfo : EIATTR_FRAME_SIZE
	.align		4
.L_1:
        /*000c*/ 	.byte	0x04, 0x11
        /*000e*/ 	.short	(.L_3 - .L_2)
	.align		4
.L_2:
        /*0010*/ 	.word	index@(_Z20kernel_median_filterIfEvPKT_PS0_iiii)
        /*0014*/ 	.word	0x00000000


	//----- nvinfo : EIATTR_MIN_STACK_SIZE
	.align		4
.L_3:
        /*0018*/ 	.byte	0x04, 0x12
        /*001a*/ 	.short	(.L_5 - .L_4)
	.align		4
.L_4:
        /*001c*/ 	.word	index@(_Z20kernel_median_filterIfEvPKT_PS0_iiii)
        /*0020*/ 	.word	0x00000000
.L_5:


//--------------------- .nv.compat                --------------------------
	.section	.nv.compat,"",@"SHT_CUDA_COMPAT_INFO"
	.align	4
        /*0000*/ 	.byte	0x02, 0x09, 0x00, 0x00, 0x02, 0x02, 0x01, 0x00, 0x02, 0x05, 0x05, 0x00, 0x03, 0x07, 0x01, 0x01
        /*0010*/ 	.byte	0x02, 0x03, 0x00, 0x00, 0x02, 0x06, 0x01, 0x00, 0x04, 0x0b, 0x08, 0x00, 0x09, 0x00, 0x00, 0x00
        /*0020*/ 	.byte	0x00, 0x00, 0x00, 0x00


//--------------------- .nv.info._Z20kernel_median_filterIfEvPKT_PS0_iiii --------------------------
	.section	.nv.info._Z20kernel_median_filterIfEvPKT_PS0_iiii,"",@"SHT_CUDA_INFO"
	.sectionflags	@""
	.align	4


	//----- nvinfo : EIATTR_CUDA_API_VERSION
	.align		4
        /*0000*/ 	.byte	0x04, 0x37
        /*0002*/ 	.short	(.L_7 - .L_6)
.L_6:
        /*0004*/ 	.word	0x00000082


	//----- nvinfo : EIATTR_KPARAM_INFO
	.align		4
.L_7:
        /*0008*/ 	.byte	0x04, 0x17
        /*000a*/ 	.short	(.L_9 - .L_8)
.L_8:
        /*000c*/ 	.word	0x00000000
        /*0010*/ 	.short	0x0005
        /*0012*/ 	.short	0x001c
        /*0014*/ 	.byte	0x00, 0xf0, 0x11, 0x00


	//----- nvinfo : EIATTR_KPARAM_INFO
	.align		4
.L_9:
        /*0018*/ 	.byte	0x04, 0x17
        /*001a*/ 	.short	(.L_11 - .L_10)
.L_10:
        /*001c*/ 	.word	0x00000000
        /*0020*/ 	.short	0x0004
        /*0022*/ 	.short	0x0018
        /*0024*/ 	.byte	0x00, 0xf0, 0x11, 0x00


	//----- nvinfo : EIATTR_KPARAM_INFO
	.align		4
.L_11:
        /*0028*/ 	.byte	0x04, 0x17
        /*002a*/ 	.short	(.L_13 - .L_12)
.L_12:
        /*002c*/ 	.word	0x00000000
        /*0030*/ 	.short	0x0003
        /*0032*/ 	.short	0x0014
        /*0034*/ 	.byte	0x00, 0xf0, 0x11, 0x00


	//----- nvinfo : EIATTR_KPARAM_INFO
	.align		4
.L_13:
        /*0038*/ 	.byte	0x04, 0x17
        /*003a*/ 	.short	(.L_15 - .L_14)
.L_14:
        /*003c*/ 	.word	0x00000000
        /*0040*/ 	.short	0x0002
        /*0042*/ 	.short	0x0010
        /*0044*/ 	.byte	0x00, 0xf0, 0x11, 0x00


	//----- nvinfo : EIATTR_KPARAM_INFO
	.align		4
.L_15:
        /*0048*/ 	.byte	0x04, 0x17
        /*004a*/ 	.short	(.L_17 - .L_16)
.L_16:
        /*004c*/ 	.word	0x00000000
        /*0050*/ 	.short	0x0001
        /*0052*/ 	.short	0x0008
        /*0054*/ 	.byte	0x00, 0xf5, 0x21, 0x00


	//----- nvinfo : EIATTR_KPARAM_INFO
	.align		4
.L_17:
        /*0058*/ 	.byte	0x04, 0x17
        /*005a*/ 	.short	(.L_19 - .L_18)
.L_18:
        /*005c*/ 	.word	0x00000000
        /*0060*/ 	.short	0x0000
        /*0062*/ 	.short	0x0000
        /*0064*/ 	.byte	0x00, 0xf5, 0x21, 0x00


	//----- nvinfo : EIATTR_SPARSE_MMA_MASK
	.align		4
.L_19:
        /*0068*/ 	.byte	0x03, 0x50
        /*006a*/ 	.short	0x0000


	//----- nvinfo : EIATTR_MAXREG_COUNT
	.align		4
        /*006c*/ 	.byte	0x03, 0x1b
        /*006e*/ 	.short	0x00ff


	//----- nvinfo : EIATTR_MERCURY_ISA_VERSION
	.align		4
        /*0070*/ 	.byte	0x03, 0x5f
        /*0072*/ 	.short	0x0101


	//----- nvinfo : EIATTR_VRC_CTA_INIT_COUNT
	.align		4
        /*0074*/ 	.byte	0x02, 0x4a
	.zero		1
	.zero		1


	//----- nvinfo : EIATTR_EXIT_INSTR_OFFSETS
	.align		4
        /*0078*/ 	.byte	0x04, 0x1c
        /*007a*/ 	.short	(.L_21 - .L_20)


	//   ....[0]....
.L_20:
        /*007c*/ 	.word	0x000000c0


	//   ....[1]....
        /*0080*/ 	.word	0x00000120


	//   ....[2]....
        /*0084*/ 	.word	0x000005a0


	//   ....[3]....
        /*0088*/ 	.word	0x00001770


	//----- nvinfo : EIATTR_CBANK_PARAM_SIZE
	.align		4
.L_21:
        /*008c*/ 	.byte	0x03, 0x19
        /*008e*/ 	.short	0x0020


	//----- nvinfo : EIATTR_PARAM_CBANK
	.align		4
        /*0090*/ 	.byte	0x04, 0x0a
        /*0092*/ 	.short	(.L_23 - .L_22)
	.align		4
.L_22:
        /*0094*/ 	.word	index@(.nv.constant0._Z20kernel_median_filterIfEvPKT_PS0_iiii)
        /*0098*/ 	.short	0x0380
        /*009a*/ 	.short	0x0020


	//----- nvinfo : EIATTR_SW_WAR
	.align		4
.L_23:
        /*009c*/ 	.byte	0x04, 0x36
        /*009e*/ 	.short	(.L_25 - .L_24)
.L_24:
        /*00a0*/ 	.word	0x00000008
.L_25:


//--------------------- .nv.callgraph             --------------------------
	.section	.nv.callgraph,"",@"SHT_CUDA_CALLGRAPH"
	.align	4
	.sectionentsize	8
	.align		4
        /*0000*/ 	.word	0x00000000
	.align		4
        /*0004*/ 	.word	0xffffffff
	.align		4
        /*0008*/ 	.word	0x00000000
	.align		4
        /*000c*/ 	.word	0xfffffffe
	.align		4
        /*0010*/ 	.word	0x00000000
	.align		4
        /*0014*/ 	.word	0xfffffffd
	.align		4
        /*0018*/ 	.word	0x00000000
	.align		4
        /*001c*/ 	.word	0xfffffffc


//--------------------- .text._Z20kernel_median_filterIfEvPKT_PS0_iiii --------------------------
	.section	.text._Z20kernel_median_filterIfEvPKT_PS0_iiii,"ax",@progbits
	.align	128
        .global         _Z20kernel_median_filterIfEvPKT_PS0_iiii
        .type           _Z20kernel_median_filterIfEvPKT_PS0_iiii,@function
        .size           _Z20kernel_median_filterIfEvPKT_PS0_iiii,(.L_x_2 - _Z20kernel_median_filterIfEvPKT_PS0_iiii)
        .other          _Z20kernel_median_filterIfEvPKT_PS0_iiii,@"STO_CUDA_ENTRY STV_DEFAULT"
_Z20kernel_median_filterIfEvPKT_PS0_iiii:
.text._Z20kernel_median_filterIfEvPKT_PS0_iiii:
[----:B------:R-:W-:Y:S01]  /*0000*/  LDC R1, c[0x0][0x37c] ;  /* 0x0000df00ff017b82 */ /* 0x000fe20000000800 */
[----:B------:R-:W0:Y:S07]  /*0010*/  S2R R3, SR_TID.X ;  /* 0x0000000000037919 */ /* 0x000e2e0000002100 */
[----:B------:R-:W1:Y:S01]  /*0020*/  LDC R31, c[0x0][0x364] ;  /* 0x0000d900ff1f7b82 */ /* 0x000e620000000800 */
[----:B------:R-:W1:Y:S07]  /*0030*/  S2R R0, SR_TID.Y ;  /* 0x0000000000007919 */ /* 0x000e6e0000002200 */
[----:B------:R-:W0:Y:S08]  /*0040*/  S2UR UR5, SR_CTAID.X ;  /* 0x00000000000579c3 */ /* 0x000e300000002500 */
[----:B------:R-:W0:Y:S08]  /*0050*/  LDC R4, c[0x0][0x360] ;  /* 0x0000d800ff047b82 */ /* 0x000e300000000800 */
[----:B------:R-:W1:Y:S08]  /*0060*/  S2UR UR4, SR_CTAID.Y ;  /* 0x00000000000479c3 */ /* 0x000e700000002600 */
[----:B------:R-:W2:Y:S01]  /*0070*/  LDC.64 R14, c[0x0][0x390] ;  /* 0x0000e400ff0e7b82 */ /* 0x000ea20000000a00 */
[----:B0-----:R-:W-:-:S02]  /*0080*/  IMAD R4, R4, UR5, R3 ;  /* 0x0000000504047c24 */ /* 0x001fc4000f8e0203 */
[----:B-1----:R-:W-:-:S03]  /*0090*/  IMAD R31, R31, UR4, R0 ;  /* 0x000000041f1f7c24 */ /* 0x002fc6000f8e0200 */
[----:B--2---:R-:W-:-:S04]  /*00a0*/  ISETP.GE.AND P0, PT, R4, R15, PT ;  /* 0x0000000f0400720c */ /* 0x004fc80003f06270 */
[----:B------:R-:W-:-:S13]  /*00b0*/  ISETP.GE.OR P0, PT, R31, R14, P0 ;  /* 0x0000000e1f00720c */ /* 0x000fda0000706670 */
[----:B------:R-:W-:Y:S05]  /*00c0*/  @P0 EXIT ;  /* 0x000000000000094d */ /* 0x000fea0003800000 */
[----:B------:R-:W0:Y:S01]  /*00d0*/  LDC R0, c[0x0][0x39c] ;  /* 0x0000e700ff007b82 */ /* 0x000e220000000800 */
[----:B------:R-:W1:Y:S01]  /*00e0*/  LDCU.64 UR4, c[0x0][0x358] ;  /* 0x00006b00ff0477ac */ /* 0x000e620008000a00 */
[----:B0-----:R-:W-:-:S13]  /*00f0*/  ISETP.NE.AND P0, PT, R0, 0x5, PT ;  /* 0x000000050000780c */ /* 0x001fda0003f05270 */
[----:B-1----:R-:W-:Y:S05]  /*0100*/  @!P0 BRA `(.L_x_0) ;  /* 0x0000000400288947 */ /* 0x002fea0003800000 */
[----:B------:R-:W-:-:S13]  /*0110*/  ISETP.NE.AND P0, PT, R0, 0x3, PT ;  /* 0x000000030000780c */ /* 0x000fda0003f05270 */
[----:B------:R-:W-:Y:S05]  /*0120*/  @P0 EXIT ;  /* 0x000000000000094d */ /* 0x000fea0003800000 */
[----:B------:R-:W0:Y:S01]  /*0130*/  LDC.64 R10, c[0x0][0x380] ;  /* 0x0000e000ff0a7b82 */ /* 0x000e220000000a00 */
[----:B------:R-:W1:Y:S01]  /*0140*/  LDCU UR6, c[0x0][0x398] ;  /* 0x00007300ff0677ac */ /* 0x000e620008000800 */
[----:B------:R-:W-:Y:S01]  /*0150*/  VIMNMX.U32 R0, PT, PT, R31, 0x1, !PT ;  /* 0x000000011f007848 */ /* 0x000fe20007fe0000 */
[----:B------:R-:W-:Y:S02]  /*0160*/  VIADD R14, R14, 0xffffffff ;  /* 0xffffffff0e0e7836 */ /* 0x000fe40000000000 */
[----:B------:R-:W-:Y:S02]  /*0170*/  VIADD R15, R15, 0xffffffff ;  /* 0xffffffff0f0f7836 */ /* 0x000fe40000000000 */
[----:B------:R-:W-:Y:S01]  /*0180*/  VIADD R0, R0, 0xffffffff ;  /* 0xffffffff00007836 */ /* 0x000fe20000000000 */
[----:B------:R-:W-:Y:S02]  /*0190*/  VIADDMNMX.U32 R14, R31, 0x1, R14, PT ;  /* 0x000000011f0e7846 */ /* 0x000fe4000380000e */
[----:B------:R-:W-:-:S04]  /*01a0*/  ISETP.GE.AND P0, PT, R4, R15, PT ;  /* 0x0000000f0400720c */ /* 0x000fc80003f06270 */
[----:B------:R-:W-:Y:S02]  /*01b0*/  SEL R23, RZ, 0x4, P0 ;  /* 0x00000004ff177807 */ /* 0x000fe40000000000 */
[----:B------:R-:W-:Y:S01]  /*01c0*/  ISETP.GT.AND P0, PT, R4, RZ, PT ;  /* 0x000000ff0400720c */ /* 0x000fe20003f04270 */
[----:B-1----:R-:W-:Y:S02]  /*01d0*/  IMAD R3, R31, UR6, RZ ;  /* 0x000000061f037c24 */ /* 0x002fe4000f8e02ff */
[----:B------:R-:W-:Y:S02]  /*01e0*/  IMAD R9, R0, UR6, RZ ;  /* 0x0000000600097c24 */ /* 0x000fe4000f8e02ff */
[----:B------:R-:W-:Y:S02]  /*01f0*/  IMAD R5, R14, UR6, RZ ;  /* 0x000000060e057c24 */ /* 0x000fe4000f8e02ff */
[----:B0-----:R-:W-:-:S04]  /*0200*/  IMAD.WIDE R6, R3, 0x4, R10 ;  /* 0x0000000403067825 */ /* 0x001fc800078e020a */
[----:B------:R-:W-:-:S04]  /*0210*/  IMAD.WIDE R8, R9, 0x4, R10 ;  /* 0x0000000409087825 */ /* 0x000fc800078e020a */
[----:B------:R-:W-:-:S04]  /*0220*/  IMAD.WIDE R10, R5, 0x4, R10 ;  /* 0x00000004050a7825 */ /* 0x000fc800078e020a */
[----:B------:R-:W-:-:S04]  /*0230*/  IMAD.WIDE R14, R4, 0x4, R6 ;  /* 0x00000004040e7825 */ /* 0x000fc800078e0206 */
[----:B------:R-:W-:Y:S01]  /*0240*/  IMAD.WIDE R16, R4, 0x4, R10 ;  /* 0x0000000404107825 */ /* 0x000fe200078e020a */
[-C--:B------:R-:W-:Y:S01]  /*0250*/  IADD3 R20, P1, PT, R14, R23.reuse, RZ ;  /* 0x000000170e147210 */ /* 0x080fe20007f3e0ff */
[----:B------:R-:W2:Y:S02]  /*0260*/  LDG.E R0, desc[UR4][R14.64] ;  /* 0x000000040e007981 */ /* 0x000ea4000c1e1900 */
[----:B------:R-:W-:Y:S01]  /*0270*/  IMAD.WIDE R12, R4, 0x4, R8 ;  /* 0x00000004040c7825 */ /* 0x000fe200078e0208 */
[-C--:B------:R-:W-:Y:S02]  /*0280*/  IADD3 R22, P2, PT, R16, R23.reuse, RZ ;  /* 0x0000001710167210 */ /* 0x080fe40007f5e0ff */
[----:B------:R-:W3:Y:S01]  /*0290*/  LDG.E R16, desc[UR4][R16.64] ;  /* 0x0000000410107981 */ /* 0x000ee2000c1e1900 */
[----:B------:R-:W-:Y:S01]  /*02a0*/  IMAD.X R21, RZ, RZ, R15, P1 ;  /* 0x000000ffff157224 */ /* 0x000fe200008e060f */
[----:B------:R-:W-:Y:S01]  /*02b0*/  IADD3 R18, P1, PT, R12, R23, RZ ;  /* 0x000000170c127210 */ /* 0x000fe20007f3e0ff */
[----:B------:R-:W-:Y:S01]  /*02c0*/  VIADD R5, R4, 0xffffffff ;  /* 0xffffffff04057836 */ /* 0x000fe20000000000 */
[----:B------:R-:W4:Y:S01]  /*02d0*/  LDG.E R2, desc[UR4][R12.64] ;  /* 0x000000040c027981 */ /* 0x000f22000c1e1900 */
[----:B------:R-:W-:-:S02]  /*02e0*/  IMAD.X R23, RZ, RZ, R17, P2 ;  /* 0x000000ffff177224 */ /* 0x000fc400010e0611 */
[----:B------:R-:W-:Y:S01]  /*02f0*/  @!P0 IMAD.MOV R5, RZ, RZ, R4 ;  /* 0x000000ffff058224 */ /* 0x000fe200078e0204 */
[----:B------:R-:W2:Y:S01]  /*0300*/  LDG.E R21, desc[UR4][R20.64] ;  /* 0x0000000414157981 */ /* 0x000ea2000c1e1900 */
[----:B------:R-:W-:Y:S02]  /*0310*/  IMAD.X R19, RZ, RZ, R13, P1 ;  /* 0x000000ffff137224 */ /* 0x000fe400008e060d */
[C---:B------:R-:W-:Y:S01]  /*0320*/  IMAD.WIDE R10, R5.reuse, 0x4, R10 ;  /* 0x00000004050a7825 */ /* 0x040fe200078e020a */
[----:B------:R-:W3:Y:S03]  /*0330*/  LDG.E R23, desc[UR4][R22.64] ;  /* 0x0000000416177981 */ /* 0x000ee6000c1e1900 */
[C---:B------:R-:W-:Y:S01]  /*0340*/  IMAD.WIDE R6, R5.reuse, 0x4, R6 ;  /* 0x0000000405067825 */ /* 0x040fe200078e0206 */
[----:B------:R-:W4:Y:S03]  /*0350*/  LDG.E R19, desc[UR4][R18.64] ;  /* 0x0000000412137981 */ /* 0x000f26000c1e1900 */
[----:B------:R-:W-:Y:S01]  /*0360*/  IMAD.WIDE R8, R5, 0x4, R8 ;  /* 0x0000000405087825 */ /* 0x000fe200078e0208 */
[----:B------:R-:W5:Y:S04]  /*0370*/  LDG.E R10, desc[UR4][R10.64] ;  /* 0x000000040a0a7981 */ /* 0x000f68000c1e1900 */
[----:B------:R0:W5:Y:S04]  /*0380*/  LDG.E R5, desc[UR4][R6.64] ;  /* 0x0000000406057981 */ /* 0x000168000c1e1900 */
[----:B------:R-:W5:Y:S01]  /*0390*/  LDG.E R8, desc[UR4][R8.64] ;  /* 0x0000000408087981 */ /* 0x000f62000c1e1900 */
[----:B0-----:R-:W0:Y:S01]  /*03a0*/  LDC.64 R6, c[0x0][0x388] ;  /* 0x0000e200ff067b82 */ /* 0x001e220000000a00 */
[----:B------:R-:W-:-:S04]  /*03b0*/  IMAD.IADD R3, R4, 0x1, R3 ;  /* 0x0000000104037824 */ /* 0x000fc800078e0203 */
[----:B0-----:R-:W-:Y:S01]  /*03c0*/  IMAD.WIDE R6, R3, 0x4, R6 ;  /* 0x0000000403067825 */ /* 0x001fe200078e0206 */
[----:B--2---:R-:W-:Y:S02]  /*03d0*/  FMNMX R12, R0, R21, PT ;  /* 0x00000015000c7209 */ /* 0x004fe40003800000 */
[----:B---3--:R-:W-:Y:S02]  /*03e0*/  FMNMX R15, R16, R23, PT ;  /* 0x00000017100f7209 */ /* 0x008fe40003800000 */
[----:B------:R-:W-:Y:S02]  /*03f0*/  FMNMX R0, R0, R21, !PT ;  /* 0x0000001500007209 */ /* 0x000fe40007800000 */
[CC--:B----4-:R-:W-:Y:S02]  /*0400*/  FMNMX R13, R2.reuse, R19.reuse, PT ;  /* 0x00000013020d7209 */ /* 0x0d0fe40003800000 */
[----:B------:R-:W-:Y:S02]  /*0410*/  FMNMX R2, R2, R19, !PT ;  /* 0x0000001302027209 */ /* 0x000fe40007800000 */
[----:B------:R-:W-:-:S02]  /*0420*/  FMNMX R16, R16, R23, !PT ;  /* 0x0000001710107209 */ /* 0x000fc40007800000 */
[----:B-----5:R-:W-:Y:S02]  /*0430*/  FMNMX R19, R10, R15, !PT ;  /* 0x0000000f0a137209 */ /* 0x020fe40007800000 */
[----:B------:R-:W-:Y:S02]  /*0440*/  FMNMX R17, R5, R12, !PT ;  /* 0x0000000c05117209 */ /* 0x000fe40007800000 */
[----:B------:R-:W-:Y:S02]  /*0450*/  FMNMX R21, R16, R19, PT ;  /* 0x0000001310157209 */ /* 0x000fe40003800000 */
[----:B------:R-:W-:Y:S02]  /*0460*/  FMNMX R11, R8, R13, !PT ;  /* 0x0000000d080b7209 */ /* 0x000fe40007800000 */
[----:B------:R-:W-:Y:S02]  /*0470*/  FMNMX R14, R0, R17, PT ;  /* 0x00000011000e7209 */ /* 0x000fe40003800000 */
[----:B------:R-:W-:-:S02]  /*0480*/  FMNMX R9, R2, R11, PT ;  /* 0x0000000b02097209 */ /* 0x000fc40003800000 */
[----:B------:R-:W-:Y:S02]  /*0490*/  FMNMX R18, R14, R21, PT ;  /* 0x000000150e127209 */ /* 0x000fe40003800000 */
[----:B------:R-:W-:Y:S02]  /*04a0*/  FMNMX R2, R2, R11, !PT ;  /* 0x0000000b02027209 */ /* 0x000fe40007800000 */
[----:B------:R-:W-:Y:S02]  /*04b0*/  FMNMX R17, R0, R17, !PT ;  /* 0x0000001100117209 */ /* 0x000fe40007800000 */
[----:B------:R-:W-:Y:S02]  /*04c0*/  FMNMX R16, R16, R19, !PT ;  /* 0x0000001310107209 */ /* 0x000fe40007800000 */
[----:B------:R-:W-:Y:S02]  /*04d0*/  FMNMX R14, R14, R21, !PT ;  /* 0x000000150e0e7209 */ /* 0x000fe40007800000 */
[----:B------:R-:W-:-:S02]  /*04e0*/  FMNMX R9, R9, R18, !PT ;  /* 0x0000001209097209 */ /* 0x000fc40007800000 */
[----:B------:R-:W-:Y:S02]  /*04f0*/  FMNMX R8, R8, R13, PT ;  /* 0x0000000d08087209 */ /* 0x000fe40003800000 */
[----:B------:R-:W-:Y:S02]  /*0500*/  FMNMX R5, R5, R12, PT ;  /* 0x0000000c05057209 */ /* 0x000fe40003800000 */
[----:B------:R-:W-:Y:S02]  /*0510*/  FMNMX R10, R10, R15, PT ;  /* 0x0000000f0a0a7209 */ /* 0x000fe40003800000 */
[----:B------:R-:W-:Y:S02]  /*0520*/  FMNMX3 R2, R17, R16, R2, PT ;  /* 0x0000001011027276 */ /* 0x000fe40003800002 */
[----:B------:R-:W-:Y:S02]  /*0530*/  FMNMX R9, R14, R9, PT ;  /* 0x000000090e097209 */ /* 0x000fe40003800000 */
[----:B------:R-:W-:-:S02]  /*0540*/  FMNMX3 R5, R5, R8, R10, !PT ;  /* 0x0000000805057276 */ /* 0x000fc4000780000a */
[CC--:B------:R-:W-:Y:S02]  /*0550*/  FMNMX R0, R2.reuse, R9.reuse, PT ;  /* 0x0000000902007209 */ /* 0x0c0fe40003800000 */
[----:B------:R-:W-:Y:S02]  /*0560*/  FMNMX R2, R2, R9, !PT ;  /* 0x0000000902027209 */ /* 0x000fe40007800000 */
[----:B------:R-:W-:-:S04]  /*0570*/  FMNMX R5, R5, R0, !PT ;  /* 0x0000000005057209 */ /* 0x000fc80007800000 */
[----:B------:R-:W-:-:S05]  /*0580*/  FMNMX R5, R2, R5, PT ;  /* 0x0000000502057209 */ /* 0x000fca0003800000 */
[----:B------:R-:W-:Y:S01]  /*0590*/  STG.E desc[UR4][R6.64], R5 ;  /* 0x0000000506007986 */ /* 0x000fe2000c101904 */
[----:B------:R-:W-:Y:S05]  /*05a0*/  EXIT ;  /* 0x000000000000794d */ /* 0x000fea0003800000 */
.L_x_0:
[----:B------:R-:W0:Y:S01]  /*05b0*/  LDC.64 R18, c[0x0][0x380] ;  /* 0x0000e000ff127b82 */ /* 0x000e220000000a00 */
[----:B------:R-:W1:Y:S01]  /*05c0*/  LDCU UR6, c[0x0][0x398] ;  /* 0x00007300ff0677ac */ /* 0x000e620008000800 */
[----:B------:R-:W-:Y:S01]  /*05d0*/  VIMNMX.U32 R0, PT, PT, R31, 0x2, !PT ;  /* 0x000000021f007848 */ /* 0x000fe20007fe0000 */
[C---:B------:R-:W-:Y:S01]  /*05e0*/  VIADD R3, R15.reuse, 0xffffffff ;  /* 0xffffffff0f037836 */ /* 0x040fe20000000000 */
[----:B------:R-:W-:Y:S01]  /*05f0*/  ISETP.GT.AND P2, PT, R4, RZ, PT ;  /* 0x000000ff0400720c */ /* 0x000fe20003f44270 */
[----:B------:R-:W-:Y:S01]  /*0600*/  VIADD R15, R15, 0xfffffffe ;  /* 0xfffffffe0f0f7836 */ /* 0x000fe20000000000 */
[----:B------:R-:W-:Y:S01]  /*0610*/  VIMNMX.U32 R2, PT, PT, R31, 0x1, !PT ;  /* 0x000000011f027848 */ /* 0x000fe20007fe0000 */
[----:B------:R-:W-:Y:S01]  /*0620*/  VIADD R0, R0, 0xfffffffe ;  /* 0xfffffffe00007836 */ /* 0x000fe20000000000 */
[C---:B------:R-:W-:Y:S01]  /*0630*/  ISETP.GE.AND P3, PT, R4.reuse, R3, PT ;  /* 0x000000030400720c */ /* 0x040fe20003f66270 */
[C---:B------:R-:W-:Y:S01]  /*0640*/  VIADD R33, R4.reuse, 0xffffffff ;  /* 0xffffffff04217836 */ /* 0x040fe20000000000 */
[----:B------:R-:W-:Y:S01]  /*0650*/  ISETP.GE.AND P1, PT, R4, R15, PT ;  /* 0x0000000f0400720c */ /* 0x000fe20003f26270 */
[----:B------:R-:W-:Y:S01]  /*0660*/  VIADD R5, R2, 0xffffffff ;  /* 0xffffffff02057836 */ /* 0x000fe20000000000 */
[C---:B------:R-:W-:Y:S01]  /*0670*/  ISETP.GT.AND P0, PT, R4.reuse, 0x1, PT ;  /* 0x000000010400780c */ /* 0x040fe20003f04270 */
[----:B------:R-:W-:Y:S01]  /*0680*/  VIADD R20, R4, 0xfffffffe ;  /* 0xfffffffe04147836 */ /* 0x000fe20000000000 */
[----:B------:R-:W-:-:S03]  /*0690*/  SEL R21, RZ, 0x4, P3 ;  /* 0x00000004ff157807 */ /* 0x000fc60001800000 */
[----:B------:R-:W-:Y:S02]  /*06a0*/  @!P2 IMAD.MOV R33, RZ, RZ, R4 ;  /* 0x000000ffff21a224 */ /* 0x000fe400078e0204 */
[----:B-1----:R-:W-:Y:S01]  /*06b0*/  IMAD R3, R0, UR6, RZ ;  /* 0x0000000600037c24 */ /* 0x002fe2000f8e02ff */
[----:B------:R-:W-:Y:S01]  /*06c0*/  SEL R0, RZ, 0x1, P3 ;  /* 0x00000001ff007807 */ /* 0x000fe20001800000 */
[----:B------:R-:W-:Y:S01]  /*06d0*/  IMAD R5, R5, UR6, RZ ;  /* 0x0000000605057c24 */ /* 0x000fe2000f8e02ff */
[----:B------:R-:W-:Y:S01]  /*06e0*/  SEL R20, R20, R33, P0 ;  /* 0x0000002114147207 */ /* 0x000fe20000000000 */
[----:B0-----:R-:W-:Y:S01]  /*06f0*/  IMAD.WIDE R2, R3, 0x4, R18 ;  /* 0x0000000403027825 */ /* 0x001fe200078e0212 */
[----:B------:R-:W-:-:S03]  /*0700*/  SEL R35, R0, 0x2, P1 ;  /* 0x0000000200237807 */ /* 0x000fc60000800000 */
[----:B------:R-:W-:-:S04]  /*0710*/  IMAD.WIDE R22, R5, 0x4, R18 ;  /* 0x0000000405167825 */ /* 0x000fc800078e0212 */
[----:B------:R-:W-:-:S04]  /*0720*/  IMAD.WIDE R12, R4, 0x4, R2 ;  /* 0x00000004040c7825 */ /* 0x000fc800078e0202 */
[----:B------:R-:W-:Y:S01]  /*0730*/  IMAD.IADD R35, R4, 0x1, R35 ;  /* 0x0000000104237824 */ /* 0x000fe200078e0223 */
[----:B------:R-:W-:Y:S01]  /*0740*/  IADD3 R10, P0, PT, R12, R21, RZ ;  /* 0x000000150c0a7210 */ /* 0x000fe20007f1e0ff */
[----:B------:R-:W-:Y:S01]  /*0750*/  IMAD.WIDE R6, R20, 0x4, R22 ;  /* 0x0000000414067825 */ /* 0x000fe200078e0216 */
[----:B------:R-:W2:Y:S03]  /*0760*/  LDG.E R12, desc[UR4][R12.64] ;  /* 0x000000040c0c7981 */ /* 0x000ea6000c1e1900 */
[--C-:B------:R-:W-:Y:S02]  /*0770*/  IMAD.WIDE R16, R33, 0x4, R2.reuse ;  /* 0x0000000421107825 */ /* 0x100fe400078e0202 */
[----:B------:R-:W3:Y:S02]  /*0780*/  LDG.E R7, desc[UR4][R6.64] ;  /* 0x0000000406077981 */ /* 0x000ee4000c1e1900 */
[----:B------:R-:W-:-:S02]  /*0790*/  IMAD.WIDE R28, R35, 0x4, R2 ;  /* 0x00000004231c7825 */ /* 0x000fc400078e0202 */
[----:B------:R0:W2:Y:S02]  /*07a0*/  LDG.E R5, desc[UR4][R16.64] ;  /* 0x0000000410057981 */ /* 0x0000a4000c1e1900 */
[----:B------:R-:W-:-:S04]  /*07b0*/  IMAD.WIDE R8, R20, 0x4, R2 ;  /* 0x0000000414087825 */ /* 0x000fc800078e0202 */
[----:B------:R-:W-:Y:S01]  /*07c0*/  IMAD.X R11, RZ, RZ, R13, P0 ;  /* 0x000000ffff0b7224 */ /* 0x000fe200000e060d */
[----:B------:R1:W3:Y:S01]  /*07d0*/  LDG.E R6, desc[UR4][R28.64] ;  /* 0x000000041c067981 */ /* 0x0002e2000c1e1900 */
[----:B------:R-:W-:-:S03]  /*07e0*/  IMAD.WIDE R24, R4, 0x4, R22 ;  /* 0x0000000404187825 */ /* 0x000fc600078e0216 */
[----:B------:R-:W4:Y:S01]  /*07f0*/  LDG.E R8, desc[UR4][R8.64] ;  /* 0x0000000408087981 */ /* 0x000f22000c1e1900 */
[----:B------:R-:W-:Y:S01]  /*0800*/  IMAD R0, R31, UR6, RZ ;  /* 0x000000061f007c24 */ /* 0x000fe2000f8e02ff */
[----:B------:R-:W-:Y:S02]  /*0810*/  IADD3 R2, P0, PT, R24, R21, RZ ;  /* 0x0000001518027210 */ /* 0x000fe40007f1e0ff */
[----:B------:R-:W5:Y:S01]  /*0820*/  LDG.E R11, desc[UR4][R10.64] ;  /* 0x000000040a0b7981 */ /* 0x000f62000c1e1900 */
[----:B------:R-:W-:-:S04]  /*0830*/  IMAD.WIDE R26, R0, 0x4, R18 ;  /* 0x00000004001a7825 */ /* 0x000fc800078e0212 */
[----:B------:R-:W-:Y:S02]  /*0840*/  IMAD.X R3, RZ, RZ, R25, P0 ;  /* 0x000000ffff037224 */ /* 0x000fe400000e0619 */
[--C-:B------:R-:W-:Y:S01]  /*0850*/  IMAD.WIDE R36, R20, 0x4, R26.reuse ;  /* 0x0000000414247825 */ /* 0x100fe200078e021a */
[----:B------:R-:W5:Y:S03]  /*0860*/  LDG.E R25, desc[UR4][R24.64] ;  /* 0x0000000418197981 */ /* 0x000f66000c1e1900 */
[C---:B0-----:R-:W-:Y:S01]  /*0870*/  IMAD.WIDE R16, R33.reuse, 0x4, R26 ;  /* 0x0000000421107825 */ /* 0x041fe200078e021a */
[----:B------:R-:W5:Y:S03]  /*0880*/  LDG.E R2, desc[UR4][R2.64] ;  /* 0x0000000402027981 */ /* 0x000f66000c1e1900 */
[--C-:B-1----:R-:W-:Y:S01]  /*0890*/  IMAD.WIDE R28, R33, 0x4, R22.reuse ;  /* 0x00000004211c7825 */ /* 0x102fe200078e0216 */
[----:B------:R0:W5:Y:S03]  /*08a0*/  LDG.E R10, desc[UR4][R36.64] ;  /* 0x00000004240a7981 */ /* 0x000166000c1e1900 */
[----:B------:R-:W-:Y:S01]  /*08b0*/  IMAD.WIDE R22, R35, 0x4, R22 ;  /* 0x0000000423167825 */ /* 0x000fe200078e0216 */
[----:B------:R-:W5:Y:S04]  /*08c0*/  LDG.E R9, desc[UR4][R28.64] ;  /* 0x000000041c097981 */ /* 0x000f68000c1e1900 */
[----:B------:R1:W5:Y:S04]  /*08d0*/  LDG.E R3, desc[UR4][R16.64] ;  /* 0x0000000410037981 */ /* 0x000368000c1e1900 */
[----:B------:R1:W5:Y:S01]  /*08e0*/  LDG.E R13, desc[UR4][R22.64] ;  /* 0x00000004160d7981 */ /* 0x000362000c1e1900 */
[----:B------:R-:W-:-:S05]  /*08f0*/  VIADD R14, R14, 0xffffffff ;  /* 0xffffffff0e0e7836 */ /* 0x000fca0000000000 */
[C-C-:B------:R-:W-:Y:S02]  /*0900*/  VIADDMNMX.U32 R15, R31.reuse, 0x1, R14.reuse, PT ;  /* 0x000000011f0f7846 */ /* 0x140fe4000380000e */
[----:B------:R-:W-:Y:S01]  /*0910*/  VIADDMNMX.U32 R14, R31, 0x2, R14, PT ;  /* 0x000000021f0e7846 */ /* 0x000fe2000380000e */
[----:B------:R-:W-:-:S04]  /*0920*/  IMAD.WIDE R30, R4, 0x4, R26 ;  /* 0x00000004041e7825 */ /* 0x000fc800078e021a */
[----:B------:R-:W-:Y:S01]  /*0930*/  IMAD R15, R15, UR6, RZ ;  /* 0x000000060f0f7c24 */ /* 0x000fe2000f8e02ff */
[----:B0-----:R-:W-:Y:S01]  /*0940*/  IADD3 R36, P0, PT, R30, R21, RZ ;  /* 0x000000151e247210 */ /* 0x001fe20007f1e0ff */
[----:B------:R-:W-:Y:S01]  /*0950*/  IMAD R24, R14, UR6, RZ ;  /* 0x000000060e187c24 */ /* 0x000fe2000f8e02ff */
[----:B------:R-:W5:Y:S01]  /*0960*/  LDG.E R30, desc[UR4][R30.64] ;  /* 0x000000041e1e7981 */ /* 0x000f62000c1e1900 */
[----:B-1----:R-:W-:-:S04]  /*0970*/  IMAD.WIDE R16, R15, 0x4, R18 ;  /* 0x000000040f107825 */ /* 0x002fc800078e0212 */
[----:B------:R-:W-:-:S04]  /*0980*/  IMAD.WIDE R26, R35, 0x4, R26 ;  /* 0x00000004231a7825 */ /* 0x000fc800078e021a */
[----:B------:R-:W-:Y:S02]  /*0990*/  IMAD.WIDE R14, R33, 0x4, R16 ;  /* 0x00000004210e7825 */ /* 0x000fe400078e0210 */
[----:B------:R-:W5:Y:S02]  /*09a0*/  LDG.E R26, desc[UR4][R26.64] ;  /* 0x000000041a1a7981 */ /* 0x000f64000c1e1900 */
[----:B------:R-:W-:Y:S02]  /*09b0*/  IMAD.X R37, RZ, RZ, R31, P0 ;  /* 0x000000ffff257224 */ /* 0x000fe400000e061f */
[----:B------:R-:W-:-:S04]  /*09c0*/  IMAD.WIDE R22, R4, 0x4, R16 ;  /* 0x0000000404167825 */ /* 0x000fc800078e0210 */
[----:B------:R-:W-:Y:S01]  /*09d0*/  IMAD.WIDE R18, R24, 0x4, R18 ;  /* 0x0000000418127825 */ /* 0x000fe200078e0212 */
[----:B------:R-:W5:Y:S04]  /*09e0*/  LDG.E R29, desc[UR4][R22.64] ;  /* 0x00000004161d7981 */ /* 0x000f68000c1e1900 */
[----:B------:R0:W5:Y:S04]  /*09f0*/  LDG.E R24, desc[UR4][R14.64] ;  /* 0x000000040e187981 */ /* 0x000168000c1e1900 */
[----:B------:R1:W5:Y:S01]  /*0a00*/  LDG.E R27, desc[UR4][R36.64] ;  /* 0x00000004241b7981 */ /* 0x000362000c1e1900 */
[----:B0-----:R-:W-:-:S05]  /*0a10*/  IMAD.WIDE R14, R20, 0x4, R16 ;  /* 0x00000004140e7825 */ /* 0x001fca00078e0210 */
[----:B------:R0:W5:Y:S01]  /*0a20*/  LDG.E R28, desc[UR4][R14.64] ;  /* 0x000000040e1c7981 */ /* 0x000162000c1e1900 */
[----:B-1----:R-:W-:Y:S01]  /*0a30*/  IMAD.WIDE R36, R20, 0x4, R18 ;  /* 0x0000000414247825 */ /* 0x002fe200078e0212 */
[----:B------:R-:W-:-:S03]  /*0a40*/  IADD3 R20, P1, PT, R22, R21, RZ ;  /* 0x0000001516147210 */ /* 0x000fc60007f3e0ff */
[--C-:B------:R-:W-:Y:S01]  /*0a50*/  IMAD.WIDE R32, R33, 0x4, R18.reuse ;  /* 0x0000000421207825 */ /* 0x100fe200078e0212 */
[----:B------:R-:W5:Y:S03]  /*0a60*/  LDG.E R31, desc[UR4][R36.64] ;  /* 0x00000004241f7981 */ /* 0x000f66000c1e1900 */
[----:B0-----:R-:W-:Y:S02]  /*0a70*/  IMAD.WIDE R14, R4, 0x4, R18 ;  /* 0x00000004040e7825 */ /* 0x001fe400078e0212 */
[----:B------:R2:W5:Y:S01]  /*0a80*/  LDG.E R32, desc[UR4][R32.64] ;  /* 0x0000000420207981 */ /* 0x000562000c1e1900 */
[----:B------:R-:W-:Y:S01]  /*0a90*/  IADD3 R22, P0, PT, R14, R21, RZ ;  /* 0x000000150e167210 */ /* 0x000fe20007f1e0ff */
[----:B------:R-:W-:-:S04]  /*0aa0*/  IMAD.WIDE R16, R35, 0x4, R16 ;  /* 0x0000000423107825 */ /* 0x000fc800078e0210 */
[----:B------:R-:W-:Y:S02]  /*0ab0*/  IMAD.X R21, RZ, RZ, R23, P1 ;  /* 0x000000ffff157224 */ /* 0x000fe400008e0617 */
[----:B------:R-:W-:Y:S01]  /*0ac0*/  IMAD.WIDE R18, R35, 0x4, R18 ;  /* 0x0000000423127825 */ /* 0x000fe200078e0212 */
[----:B------:R-:W5:Y:S03]  /*0ad0*/  LDG.E R16, desc[UR4][R16.64] ;  /* 0x0000000410107981 */ /* 0x000f66000c1e1900 */
[----:B------:R-:W-:Y:S01]  /*0ae0*/  IMAD.X R23, RZ, RZ, R15, P0 ;  /* 0x000000ffff177224 */ /* 0x000fe200000e060f */
[----:B------:R5:W5:Y:S04]  /*0af0*/  LDG.E R35, desc[UR4][R14.64] ;  /* 0x000000040e237981 */ /* 0x000b68000c1e1900 */
[----:B------:R-:W5:Y:S04]  /*0b00*/  LDG.E R18, desc[UR4][R18.64] ;  /* 0x0000000412127981 */ /* 0x000f68000c1e1900 */
[----:B------:R0:W5:Y:S04]  /*0b10*/  LDG.E R23, desc[UR4][R22.64] ;  /* 0x0000000416177981 */ /* 0x000168000c1e1900 */
[----:B------:R1:W5:Y:S01]  /*0b20*/  LDG.E R20, desc[UR4][R20.64] ;  /* 0x0000000414147981 */ /* 0x000362000c1e1900 */
[----:B--2---:R-:W-:-:S02]  /*0b30*/  FMNMX R33, R5, R12, PT ;  /* 0x0000000c05217209 */ /* 0x004fc40003800000 */
[----:B------:R-:W-:Y:S02]  /*0b40*/  FMNMX R12, R5, R12, !PT ;  /* 0x0000000c050c7209 */ /* 0x000fe40007800000 */
[CC--:B---3--:R-:W-:Y:S02]  /*0b50*/  FMNMX R34, R6.reuse, R7.reuse, PT ;  /* 0x0000000706227209 */ /* 0x0c8fe40003800000 */
[----:B------:R-:W-:Y:S02]  /*0b60*/  FMNMX R6, R6, R7, !PT ;  /* 0x0000000706067209 */ /* 0x000fe40007800000 */
[----:B----4-:R-:W-:Y:S02]  /*0b70*/  FMNMX R37, R8, R33, !PT ;  /* 0x0000002108257209 */ /* 0x010fe40007800000 */
[----:B-----5:R-:W-:Y:S02]  /*0b80*/  FMNMX R15, R11, R34, !PT ;  /* 0x000000220b0f7209 */ /* 0x020fe40007800000 */
[----:B------:R-:W-:-:S02]  /*0b90*/  FMNMX R5, R12, R37, PT ;  /* 0x000000250c057209 */ /* 0x000fc40003800000 */
[----:B------:R-:W-:Y:S02]  /*0ba0*/  FMNMX R7, R12, R37, !PT ;  /* 0x000000250c077209 */ /* 0x000fe40007800000 */
[----:B------:R-:W-:Y:S02]  /*0bb0*/  FMNMX R8, R8, R33, PT ;  /* 0x0000002108087209 */ /* 0x000fe40003800000 */
[----:B------:R-:W-:Y:S02]  /*0bc0*/  FMNMX R11, R11, R34, PT ;  /* 0x000000220b0b7209 */ /* 0x000fe40003800000 */
[CC--:B------:R-:W-:Y:S02]  /*0bd0*/  FMNMX R12, R6.reuse, R15.reuse, !PT ;  /* 0x0000000f060c7209 */ /* 0x0c0fe40007800000 */
[----:B------:R-:W-:Y:S02]  /*0be0*/  FMNMX R14, R6, R15, PT ;  /* 0x0000000f060e7209 */ /* 0x000fe40003800000 */
[----:B------:R-:W-:-:S02]  /*0bf0*/  FMNMX R15, R8, R11, !PT ;  /* 0x0000000b080f7209 */ /* 0x000fc40007800000 */
[----:B0-----:R-:W-:Y:S02]  /*0c00*/  FMNMX R22, R7, R12, PT ;  /* 0x0000000c07167209 */ /* 0x001fe40003800000 */
[----:B------:R-:W-:Y:S02]  /*0c10*/  FMNMX R6, R25, R2, PT ;  /* 0x0000000219067209 */ /* 0x000fe40003800000 */
[CC--:B------:R-:W-:Y:S02]  /*0c20*/  FMNMX R34, R5.reuse, R14.reuse, PT ;  /* 0x0000000e05227209 */ /* 0x0c0fe40003800000 */
[----:B------:R-:W-:Y:S02]  /*0c30*/  FMNMX R17, R5, R14, !PT ;  /* 0x0000000e05117209 */ /* 0x000fe40007800000 */
[----:B------:R-:W-:Y:S02]  /*0c40*/  FMNMX R8, R8, R11, PT ;  /* 0x0000000b08087209 */ /* 0x000fe40003800000 */
[----:B------:R-:W-:-:S02]  /*0c50*/  FMNMX R14, R15, R22, !PT ;  /* 0x000000160f0e7209 */ /* 0x000fc40007800000 */
[----:B------:R-:W-:Y:S02]  /*0c60*/  FMNMX R11, R15, R22, PT ;  /* 0x000000160f0b7209 */ /* 0x000fe40003800000 */
[----:B------:R-:W-:Y:S02]  /*0c70*/  FMNMX R22, R10, R3, PT ;  /* 0x000000030a167209 */ /* 0x000fe40003800000 */
[----:B------:R-:W-:Y:S02]  /*0c80*/  FMNMX R12, R7, R12, !PT ;  /* 0x0000000c070c7209 */ /* 0x000fe40007800000 */
[----:B------:R-:W-:Y:S02]  /*0c90*/  FMNMX R15, R9, R6, PT ;  /* 0x00000006090f7209 */ /* 0x000fe40003800000 */
[----:B------:R-:W-:Y:S02]  /*0ca0*/  FMNMX R2, R25, R2, !PT ;  /* 0x0000000219027209 */ /* 0x000fe40007800000 */
[----:B------:R-:W-:-:S02]  /*0cb0*/  FMNMX R7, R14, R17, PT ;  /* 0x000000110e077209 */ /* 0x000fc40003800000 */
[----:B------:R-:W-:Y:S02]  /*0cc0*/  FMNMX R9, R9, R6, !PT ;  /* 0x0000000609097209 */ /* 0x000fe40007800000 */
[----:B------:R-:W-:Y:S02]  /*0cd0*/  FMNMX R14, R14, R17, !PT ;  /* 0x000000110e0e7209 */ /* 0x000fe40007800000 */
[----:B------:R-:W-:Y:S02]  /*0ce0*/  FMNMX R10, R10, R3, !PT ;  /* 0x000000030a0a7209 */ /* 0x000fe40007800000 */
[CC--:B------:R-:W-:Y:S02]  /*0cf0*/  FMNMX R17, R13.reuse, R22.reuse, !PT ;  /* 0x000000160d117209 */ /* 0x0c0fe40007800000 */
[----:B------:R-:W-:Y:S02]  /*0d00*/  FMNMX R3, R2, R9, PT ;  /* 0x0000000902037209 */ /* 0x000fe40003800000 */
[----:B------:R-:W-:-:S02]  /*0d10*/  FMNMX R22, R13, R22, PT ;  /* 0x000000160d167209 */ /* 0x000fc40003800000 */
[----:B------:R-:W-:Y:S02]  /*0d20*/  FMNMX R2, R2, R9, !PT ;  /* 0x0000000902027209 */ /* 0x000fe40007800000 */
[CC--:B------:R-:W-:Y:S02]  /*0d30*/  FMNMX R9, R10.reuse, R17.reuse, !PT ;  /* 0x000000110a097209 */ /* 0x0c0fe40007800000 */
[----:B------:R-:W-:Y:S02]  /*0d40*/  FMNMX R10, R10, R17, PT ;  /* 0x000000110a0a7209 */ /* 0x000fe40003800000 */
[CC--:B------:R-:W-:Y:S02]  /*0d50*/  FMNMX R13, R15.reuse, R22.reuse, PT ;  /* 0x000000160f0d7209 */ /* 0x0c0fe40003800000 */
[----:B------:R-:W-:Y:S02]  /*0d60*/  FMNMX R15, R15, R22, !PT ;  /* 0x000000160f0f7209 */ /* 0x000fe40007800000 */
[----:B------:R-:W-:-:S02]  /*0d70*/  FMNMX R6, R2, R9, PT ;  /* 0x0000000902067209 */ /* 0x000fc40003800000 */
[CC--:B------:R-:W-:Y:S02]  /*0d80*/  FMNMX R19, R3.reuse, R10.reuse, PT ;  /* 0x0000000a03137209 */ /* 0x0c0fe40003800000 */
[----:B-1----:R-:W-:Y:S02]  /*0d90*/  FMNMX R21, R3, R10, !PT ;  /* 0x0000000a03157209 */ /* 0x002fe40007800000 */
[----:B------:R-:W-:Y:S02]  /*0da0*/  FMNMX R17, R2, R9, !PT ;  /* 0x0000000902117209 */ /* 0x000fe40007800000 */
[CC--:B------:R-:W-:Y:S02]  /*0db0*/  FMNMX R10, R15.reuse, R6.reuse, !PT ;  /* 0x000000060f0a7209 */ /* 0x0c0fe40007800000 */
[----:B------:R-:W-:Y:S02]  /*0dc0*/  FMNMX R6, R15, R6, PT ;  /* 0x000000060f067209 */ /* 0x000fe40003800000 */
[----:B------:R-:W-:-:S02]  /*0dd0*/  FMNMX R9, R8, R13, PT ;  /* 0x0000000d08097209 */ /* 0x000fc40003800000 */
[----:B------:R-:W-:Y:S02]  /*0de0*/  FMNMX R2, R8, R13, !PT ;  /* 0x0000000d08027209 */ /* 0x000fe40007800000 */
[CC--:B------:R-:W-:Y:S02]  /*0df0*/  FMNMX R3, R12.reuse, R17.reuse, PT ;  /* 0x000000110c037209 */ /* 0x0c0fe40003800000 */
[----:B------:R-:W-:Y:S02]  /*0e00*/  FMNMX R8, R12, R17, !PT ;  /* 0x000000110c087209 */ /* 0x000fe40007800000 */
[----:B------:R-:W-:Y:S02]  /*0e10*/  FMNMX R5, R11, R34, PT ;  /* 0x000000220b057209 */ /* 0x000fe40003800000 */
[----:B------:R-:W-:Y:S02]  /*0e20*/  FMNMX R13, R10, R21, !PT ;  /* 0x000000150a0d7209 */ /* 0x000fe40007800000 */
[----:B------:R-:W-:-:S02]  /*0e30*/  FMNMX R12, R6, R19, PT ;  /* 0x00000013060c7209 */ /* 0x000fc40003800000 */
[----:B------:R-:W-:Y:S02]  /*0e40*/  FMNMX R11, R11, R34, !PT ;  /* 0x000000220b0b7209 */ /* 0x000fe40007800000 */
[----:B------:R-:W-:Y:S02]  /*0e50*/  FMNMX R34, R10, R21, PT ;  /* 0x000000150a227209 */ /* 0x000fe40003800000 */
[----:B------:R-:W-:Y:S02]  /*0e60*/  FMNMX R15, R14, R13, PT ;  /* 0x0000000d0e0f7209 */ /* 0x000fe40003800000 */
[CC--:B------:R-:W-:Y:S02]  /*0e70*/  FMNMX R10, R5.reuse, R12.reuse, PT ;  /* 0x0000000c050a7209 */ /* 0x0c0fe40003800000 */
[----:B------:R-:W-:Y:S02]  /*0e80*/  FMNMX R22, R6, R19, !PT ;  /* 0x0000001306167209 */ /* 0x000fe40007800000 */
[----:B------:R-:W-:-:S02]  /*0e90*/  FMNMX R12, R5, R12, !PT ;  /* 0x0000000c050c7209 */ /* 0x000fc40007800000 */
[CC--:B------:R-:W-:Y:S02]  /*0ea0*/  FMNMX R5, R7.reuse, R34.reuse, PT ;  /* 0x0000002207057209 */ /* 0x0c0fe40003800000 */
[----:B------:R-:W-:Y:S02]  /*0eb0*/  FMNMX R34, R7, R34, !PT ;  /* 0x0000002207227209 */ /* 0x000fe40007800000 */
[CC--:B------:R-:W-:Y:S02]  /*0ec0*/  FMNMX R7, R2.reuse, R15.reuse, PT ;  /* 0x0000000f02077209 */ /* 0x0c0fe40003800000 */
[CC--:B------:R-:W-:Y:S02]  /*0ed0*/  FMNMX R6, R11.reuse, R22.reuse, PT ;  /* 0x000000160b067209 */ /* 0x0c0fe40003800000 */
[----:B------:R-:W-:Y:S02]  /*0ee0*/  FMNMX R2, R2, R15, !PT ;  /* 0x0000000f02027209 */ /* 0x000fe40007800000 */
[----:B------:R-:W-:-:S02]  /*0ef0*/  FMNMX R11, R11, R22, !PT ;  /* 0x000000160b0b7209 */ /* 0x000fc40007800000 */
[CC--:B------:R-:W-:Y:S02]  /*0f00*/  FMNMX R15, R12.reuse, R3.reuse, !PT ;  /* 0x000000030c0f7209 */ /* 0x0c0fe40007800000 */
[----:B------:R-:W-:Y:S02]  /*0f10*/  FMNMX R22, R12, R3, PT ;  /* 0x000000030c167209 */ /* 0x000fe40003800000 */
[----:B------:R-:W-:Y:S02]  /*0f20*/  FMNMX R14, R14, R13, !PT ;  /* 0x0000000d0e0e7209 */ /* 0x000fe40007800000 */
[CC--:B------:R-:W-:Y:S02]  /*0f30*/  FMNMX R13, R7.reuse, R6.reuse, PT ;  /* 0x00000006070d7209 */ /* 0x0c0fe40003800000 */
[----:B------:R-:W-:Y:S02]  /*0f40*/  FMNMX R3, R7, R6, !PT ;  /* 0x0000000607037209 */ /* 0x000fe40007800000 */
[----:B------:R-:W-:-:S02]  /*0f50*/  FMNMX R12, R15, R34, PT ;  /* 0x000000220f0c7209 */ /* 0x000fc40003800000 */
[----:B------:R-:W-:Y:S02]  /*0f60*/  FMNMX R7, R15, R34, !PT ;  /* 0x000000220f077209 */ /* 0x000fe40007800000 */
[CC--:B------:R-:W-:Y:S02]  /*0f70*/  FMNMX R34, R22.reuse, R5.reuse, PT ;  /* 0x0000000516227209 */ /* 0x0c0fe40003800000 */
[----:B------:R-:W-:Y:S02]  /*0f80*/  FMNMX R22, R22, R5, !PT ;  /* 0x0000000516167209 */ /* 0x000fe40007800000 */
[CC--:B------:R-:W-:Y:S02]  /*0f90*/  FMNMX R6, R13.reuse, R10.reuse, PT ;  /* 0x0000000a0d067209 */ /* 0x0c0fe40003800000 */
[----:B------:R-:W-:Y:S02]  /*0fa0*/  FMNMX R5, R13, R10, !PT ;  /* 0x0000000a0d057209 */ /* 0x000fe40007800000 */
[----:B------:R-:W-:-:S02]  /*0fb0*/  FMNMX R15, R24, R29, PT ;  /* 0x0000001d180f7209 */ /* 0x000fc40003800000 */
[CC--:B------:R-:W-:Y:S02]  /*0fc0*/  FMNMX R13, R27.reuse, R26.reuse, PT ;  /* 0x0000001a1b0d7209 */ /* 0x0c0fe40003800000 */
[----:B------:R-:W-:Y:S02]  /*0fd0*/  FMNMX R17, R2, R11, PT ;  /* 0x0000000b02117209 */ /* 0x000fe40003800000 */
[----:B------:R-:W-:Y:S02]  /*0fe0*/  FMNMX R26, R27, R26, !PT ;  /* 0x0000001a1b1a7209 */ /* 0x000fe40007800000 */
[----:B------:R-:W-:Y:S02]  /*0ff0*/  FMNMX R24, R24, R29, !PT ;  /* 0x0000001d18187209 */ /* 0x000fe40007800000 */
[----:B------:R-:W-:Y:S02]  /*1000*/  FMNMX R25, R28, R15, !PT ;  /* 0x0000000f1c197209 */ /* 0x000fe40007800000 */
[----:B------:R-:W-:-:S02]  /*1010*/  FMNMX R19, R30, R13, !PT ;  /* 0x0000000d1e137209 */ /* 0x000fc40007800000 */
[----:B------:R-:W-:Y:S02]  /*1020*/  FMNMX R11, R2, R11, !PT ;  /* 0x0000000b020b7209 */ /* 0x000fe40007800000 */
[CC--:B------:R-:W-:Y:S02]  /*1030*/  FMNMX R2, R14.reuse, R7.reuse, PT ;  /* 0x000000070e027209 */ /* 0x0c0fe40003800000 */
[----:B------:R-:W-:Y:S02]  /*1040*/  FMNMX R7, R14, R7, !PT ;  /* 0x000000070e077209 */ /* 0x000fe40007800000 */
[----:B------:R-:W-:Y:S02]  /*1050*/  FMNMX R21, R28, R15, PT ;  /* 0x0000000f1c157209 */ /* 0x000fe40003800000 */
[----:B------:R-:W-:Y:S02]  /*1060*/  FMNMX R30, R30, R13, PT ;  /* 0x0000000d1e1e7209 */ /* 0x000fe40003800000 */
[----:B------:R-:W-:-:S02]  /*1070*/  FMNMX R14, R24, R25, !PT ;  /* 0x00000019180e7209 */ /* 0x000fc40007800000 */
[CC--:B------:R-:W-:Y:S02]  /*1080*/  FMNMX R15, R26.reuse, R19.reuse, !PT ;  /* 0x000000131a0f7209 */ /* 0x0c0fe40007800000 */
[----:B------:R-:W-:Y:S02]  /*1090*/  FMNMX R19, R26, R19, PT ;  /* 0x000000131a137209 */ /* 0x000fe40003800000 */
[----:B------:R-:W-:Y:S02]  /*10a0*/  FMNMX R24, R24, R25, PT ;  /* 0x0000001918187209 */ /* 0x000fe40003800000 */
[----:B------:R-:W-:Y:S02]  /*10b0*/  FMNMX R25, R30, R21, !PT ;  /* 0x000000151e197209 */ /* 0x000fe40007800000 */
[----:B------:R-:W-:Y:S02]  /*10c0*/  FMNMX R26, R15, R14, PT ;  /* 0x0000000e0f1a7209 */ /* 0x000fe40003800000 */
[----:B------:R-:W-:-:S02]  /*10d0*/  FMNMX R13, R17, R22, PT ;  /* 0x00000016110d7209 */ /* 0x000fc40003800000 */
[----:B------:R-:W-:Y:S02]  /*10e0*/  FMNMX R17, R17, R22, !PT ;  /* 0x0000001611117209 */ /* 0x000fe40007800000 */
[----:B------:R-:W-:Y:S02]  /*10f0*/  FMNMX R22, R30, R21, PT ;  /* 0x000000151e167209 */ /* 0x000fe40003800000 */
[CC--:B------:R-:W-:Y:S02]  /*1100*/  FMNMX R28, R19.reuse, R24.reuse, PT ;  /* 0x00000018131c7209 */ /* 0x0c0fe40003800000 */
[----:B------:R-:W-:Y:S02]  /*1110*/  FMNMX R27, R19, R24, !PT ;  /* 0x00000018131b7209 */ /* 0x000fe40007800000 */
[CC--:B------:R-:W-:Y:S02]  /*1120*/  FMNMX R21, R25.reuse, R26.reuse, PT ;  /* 0x0000001a19157209 */ /* 0x0c0fe40003800000 */
[----:B------:R-:W-:-:S02]  /*1130*/  FMNMX R24, R25, R26, !PT ;  /* 0x0000001a19187209 */ /* 0x000fc40007800000 */
[----:B------:R-:W-:Y:S02]  /*1140*/  FMNMX R15, R15, R14, !PT ;  /* 0x0000000e0f0f7209 */ /* 0x000fe40007800000 */
[CC--:B------:R-:W-:Y:S02]  /*1150*/  FMNMX R19, R21.reuse, R28.reuse, PT ;  /* 0x0000001c15137209 */ /* 0x0c0fe40003800000 */
[CC--:B------:R-:W-:Y:S02]  /*1160*/  FMNMX R14, R24.reuse, R27.reuse, PT ;  /* 0x0000001b180e7209 */ /* 0x0c0fe40003800000 */
[----:B------:R-:W-:Y:S02]  /*1170*/  FMNMX R21, R21, R28, !PT ;  /* 0x0000001c15157209 */ /* 0x000fe40007800000 */
[----:B------:R-:W-:Y:S02]  /*1180*/  FMNMX R24, R24, R27, !PT ;  /* 0x0000001b18187209 */ /* 0x000fe40007800000 */
[----:B------:R-:W-:-:S02]  /*1190*/  FMNMX R25, R16, R31, PT ;  /* 0x0000001f10197209 */ /* 0x000fc40003800000 */
[CC--:B------:R-:W-:Y:S02]  /*11a0*/  FMNMX R27, R32.reuse, R35.reuse, PT ;  /* 0x00000023201b7209 */ /* 0x0c0fe40003800000 */
[CC--:B------:R-:W-:Y:S02]  /*11b0*/  FMNMX R28, R23.reuse, R18.reuse, PT ;  /* 0x00000012171c7209 */ /* 0x0c0fe40003800000 */
[----:B------:R-:W-:Y:S02]  /*11c0*/  FMNMX R32, R32, R35, !PT ;  /* 0x0000002320207209 */ /* 0x000fe40007800000 */
[----:B------:R-:W-:Y:S02]  /*11d0*/  FMNMX R23, R23, R18, !PT ;  /* 0x0000001217177209 */ /* 0x000fe40007800000 */
[----:B------:R-:W-:Y:S02]  /*11e0*/  FMNMX R26, R20, R25, !PT ;  /* 0x00000019141a7209 */ /* 0x000fe40007800000 */
[----:B------:R-:W-:-:S02]  /*11f0*/  FMNMX R31, R16, R31, !PT ;  /* 0x0000001f101f7209 */ /* 0x000fc40007800000 */
[----:B------:R-:W-:Y:S02]  /*1200*/  FMNMX R20, R20, R25, PT ;  /* 0x0000001914147209 */ /* 0x000fe40003800000 */
[----:B------:R-:W-:Y:S02]  /*1210*/  FMNMX R25, R27, R28, !PT ;  /* 0x0000001c1b197209 */ /* 0x000fe40007800000 */
[CC--:B------:R-:W-:Y:S02]  /*1220*/  FMNMX R30, R32.reuse, R23.reuse, PT ;  /* 0x00000017201e7209 */ /* 0x0c0fe40003800000 */
[----:B------:R-:W-:Y:S02]  /*1230*/  FMNMX R16, R31, R26, PT ;  /* 0x0000001a1f107209 */ /* 0x000fe40003800000 */
[----:B------:R-:W-:Y:S02]  /*1240*/  FMNMX R27, R27, R28, PT ;  /* 0x0000001c1b1b7209 */ /* 0x000fe40003800000 */
[----:B------:R-:W-:-:S02]  /*1250*/  FMNMX R18, R32, R23, !PT ;  /* 0x0000001720127209 */ /* 0x000fc40007800000 */
[----:B------:R-:W-:Y:S02]  /*1260*/  FMNMX R26, R31, R26, !PT ;  /* 0x0000001a1f1a7209 */ /* 0x000fe40007800000 */
[CC--:B------:R-:W-:Y:S02]  /*1270*/  FMNMX R23, R25.reuse, R30.reuse, !PT ;  /* 0x0000001e19177209 */ /* 0x0c0fe40007800000 */
[----:B------:R-:W-:Y:S02]  /*1280*/  FMNMX R25, R25, R30, PT ;  /* 0x0000001e19197209 */ /* 0x000fe40003800000 */
[CC--:B------:R-:W-:Y:S02]  /*1290*/  FMNMX R29, R20.reuse, R27.reuse, PT ;  /* 0x0000001b141d7209 */ /* 0x0c0fe40003800000 */
[----:B------:R-:W-:Y:S02]  /*12a0*/  FMNMX R27, R20, R27, !PT ;  /* 0x0000001b141b7209 */ /* 0x000fe40007800000 */
[----:B------:R-:W-:-:S02]  /*12b0*/  FMNMX R28, R26, R23, PT ;  /* 0x000000171a1c7209 */ /* 0x000fc40003800000 */
[CC--:B------:R-:W-:Y:S02]  /*12c0*/  FMNMX R30, R16.reuse, R25.reuse, PT ;  /* 0x00000019101e7209 */ /* 0x0c0fe40003800000 */
[----:B------:R-:W-:Y:S02]  /*12d0*/  FMNMX R25, R16, R25, !PT ;  /* 0x0000001910197209 */ /* 0x000fe40007800000 */
[----:B------:R-:W-:Y:S02]  /*12e0*/  FMNMX R20, R26, R23, !PT ;  /* 0x000000171a147209 */ /* 0x000fe40007800000 */
[CC--:B------:R-:W-:Y:S02]  /*12f0*/  FMNMX R23, R27.reuse, R28.reuse, PT ;  /* 0x0000001c1b177209 */ /* 0x0c0fe40003800000 */
[----:B------:R-:W-:Y:S02]  /*1300*/  FMNMX R27, R27, R28, !PT ;  /* 0x0000001c1b1b7209 */ /* 0x000fe40007800000 */
[----:B------:R-:W-:-:S02]  /*1310*/  FMNMX R28, R18, R25, PT ;  /* 0x00000019121c7209 */ /* 0x000fc40003800000 */
[CC--:B------:R-:W-:Y:S02]  /*1320*/  FMNMX R26, R23.reuse, R30.reuse, PT ;  /* 0x0000001e171a7209 */ /* 0x0c0fe40003800000 */
[----:B------:R-:W-:Y:S02]  /*1330*/  FMNMX R30, R23, R30, !PT ;  /* 0x0000001e171e7209 */ /* 0x000fe40007800000 */
[----:B------:R-:W-:Y:S02]  /*1340*/  FMNMX R25, R18, R25, !PT ;  /* 0x0000001912197209 */ /* 0x000fe40007800000 */
[----:B------:R-:W-:Y:S02]  /*1350*/  FMNMX R23, R27, R28, !PT ;  /* 0x0000001c1b177209 */ /* 0x000fe40007800000 */
[CC--:B------:R-:W-:Y:S02]  /*1360*/  FMNMX R16, R22.reuse, R29.reuse, PT ;  /* 0x0000001d16107209 */ /* 0x0c0fe40003800000 */
[----:B------:R-:W-:-:S02]  /*1370*/  FMNMX R22, R22, R29, !PT ;  /* 0x0000001d16167209 */ /* 0x000fc40007800000 */
[----:B------:R-:W-:Y:S02]  /*1380*/  FMNMX R29, R27, R28, PT ;  /* 0x0000001c1b1d7209 */ /* 0x000fe40003800000 */
[----:B------:R-:W-:Y:S02]  /*1390*/  FMNMX R28, R20, R25, PT ;  /* 0x00000019141c7209 */ /* 0x000fe40003800000 */
[CC--:B------:R-:W-:Y:S02]  /*13a0*/  FMNMX R27, R24.reuse, R23.reuse, PT ;  /* 0x00000017181b7209 */ /* 0x0c0fe40003800000 */
[----:B------:R-:W-:Y:S02]  /*13b0*/  FMNMX R24, R24, R23, !PT ;  /* 0x0000001718187209 */ /* 0x000fe40007800000 */
[CC--:B------:R-:W-:Y:S02]  /*13c0*/  FMNMX R23, R21.reuse, R30.reuse, PT ;  /* 0x0000001e15177209 */ /* 0x0c0fe40003800000 */
[----:B------:R-:W-:-:S02]  /*13d0*/  FMNMX R21, R21, R30, !PT ;  /* 0x0000001e15157209 */ /* 0x000fc40007800000 */
[CC--:B------:R-:W-:Y:S02]  /*13e0*/  FMNMX R18, R19.reuse, R26.reuse, PT ;  /* 0x0000001a13127209 */ /* 0x0c0fe40003800000 */
[----:B------:R-:W-:Y:S02]  /*13f0*/  FMNMX R19, R19, R26, !PT ;  /* 0x0000001a13137209 */ /* 0x000fe40007800000 */
[CC--:B------:R-:W-:Y:S02]  /*1400*/  FMNMX R30, R15.reuse, R28.reuse, PT ;  /* 0x0000001c0f1e7209 */ /* 0x0c0fe40003800000 */
[----:B------:R-:W-:Y:S02]  /*1410*/  FMNMX R15, R15, R28, !PT ;  /* 0x0000001c0f0f7209 */ /* 0x000fe40007800000 */
[----:B------:R-:W-:Y:S02]  /*1420*/  FMNMX R20, R20, R25, !PT ;  /* 0x0000001914147209 */ /* 0x000fe40007800000 */
[----:B------:R-:W-:-:S02]  /*1430*/  FMNMX R28, R22, R27, PT ;  /* 0x0000001b161c7209 */ /* 0x000fc40003800000 */
[----:B------:R-:W-:Y:S02]  /*1440*/  FMNMX R25, R14, R29, PT ;  /* 0x0000001d0e197209 */ /* 0x000fe40003800000 */
[----:B------:R-:W-:Y:S02]  /*1450*/  FMNMX R27, R22, R27, !PT ;  /* 0x0000001b161b7209 */ /* 0x000fe40007800000 */
[----:B------:R-:W-:Y:S02]  /*1460*/  FMNMX R29, R14, R29, !PT ;  /* 0x0000001d0e1d7209 */ /* 0x000fe40007800000 */
[CC--:B------:R-:W-:Y:S02]  /*1470*/  FMNMX R22, R19.reuse, R30.reuse, !PT ;  /* 0x0000001e13167209 */ /* 0x0c0fe40007800000 */
[----:B------:R-:W-:Y:S02]  /*1480*/  FMNMX R26, R20, R21, PT ;  /* 0x00000015141a7209 */ /* 0x000fe40003800000 */
[----:B------:R-:W-:-:S02]  /*1490*/  FMNMX R14, R19, R30, PT ;  /* 0x0000001e130e7209 */ /* 0x000fc40003800000 */
[----:B------:R-:W-:Y:S02]  /*14a0*/  FMNMX R31, R20, R21, !PT ;  /* 0x00000015141f7209 */ /* 0x000fe40007800000 */
[CC--:B------:R-:W-:Y:S02]  /*14b0*/  FMNMX R30, R22.reuse, R29.reuse, PT ;  /* 0x0000001d161e7209 */ /* 0x0c0fe40003800000 */
[----:B------:R-:W-:Y:S02]  /*14c0*/  FMNMX R22, R22, R29, !PT ;  /* 0x0000001d16167209 */ /* 0x000fe40007800000 */
[CC--:B------:R-:W-:Y:S02]  /*14d0*/  FMNMX R19, R28.reuse, R23.reuse, PT ;  /* 0x000000171c137209 */ /* 0x0c0fe40003800000 */
[----:B------:R-:W-:Y:S02]  /*14e0*/  FMNMX R20, R28, R23, !PT ;  /* 0x000000171c147209 */ /* 0x000fe40007800000 */
[----:B------:R-:W-:-:S02]  /*14f0*/  FMNMX R29, R27, R26, !PT ;  /* 0x0000001a1b1d7209 */ /* 0x000fc40007800000 */
[----:B------:R-:W-:Y:S02]  /*1500*/  FMNMX R27, R27, R26, PT ;  /* 0x0000001a1b1b7209 */ /* 0x000fe40003800000 */
[----:B------:R-:W-:Y:S02]  /*1510*/  FMNMX R28, R14, R25, !PT ;  /* 0x000000190e1c7209 */ /* 0x000fe40007800000 */
[CC--:B------:R-:W-:Y:S02]  /*1520*/  FMNMX R21, R24.reuse, R31.reuse, PT ;  /* 0x0000001f18157209 */ /* 0x0c0fe40003800000 */
[----:B------:R-:W-:Y:S02]  /*1530*/  FMNMX R24, R24, R31, !PT ;  /* 0x0000001f18187209 */ /* 0x000fe40007800000 */
[CC--:B------:R-:W-:Y:S02]  /*1540*/  FMNMX R26, R27.reuse, R28.reuse, PT ;  /* 0x0000001c1b1a7209 */ /* 0x0c0fe40003800000 */
[----:B------:R-:W-:-:S02]  /*1550*/  FMNMX R28, R27, R28, !PT ;  /* 0x0000001c1b1c7209 */ /* 0x000fc40007800000 */
[----:B------:R-:W-:Y:S02]  /*1560*/  FMNMX R27, R24, R15, PT ;  /* 0x0000000f181b7209 */ /* 0x000fe40003800000 */
[----:B------:R-:W-:Y:S02]  /*1570*/  FMNMX R25, R14, R25, PT ;  /* 0x000000190e197209 */ /* 0x000fe40003800000 */
[----:B------:R-:W-:Y:S02]  /*1580*/  FMNMX R24, R24, R15, !PT ;  /* 0x0000000f18187209 */ /* 0x000fe40007800000 */
[----:B------:R-:W0:Y:S01]  /*1590*/  LDC.64 R14, c[0x0][0x388] ;  /* 0x0000e200ff0e7b82 */ /* 0x000e220000000a00 */
[----:B------:R-:W-:Y:S02]  /*15a0*/  FMNMX R10, R11, R12, PT ;  /* 0x0000000c0b0a7209 */ /* 0x000fe40003800000 */
[----:B------:R-:W-:Y:S02]  /*15b0*/  FMNMX R23, R29, R30, PT ;  /* 0x0000001e1d177209 */ /* 0x000fe40003800000 */
[----:B------:R-:W-:-:S02]  /*15c0*/  FMNMX R12, R11, R12, !PT ;  /* 0x0000000c0b0c7209 */ /* 0x000fc40007800000 */
[----:B------:R-:W-:Y:S02]  /*15d0*/  FMNMX R29, R29, R30, !PT ;  /* 0x0000001e1d1d7209 */ /* 0x000fe40007800000 */
[CC--:B------:R-:W-:Y:S02]  /*15e0*/  FMNMX R11, R3.reuse, R34.reuse, PT ;  /* 0x00000022030b7209 */ /* 0x0c0fe40003800000 */
[----:B------:R-:W-:Y:S02]  /*15f0*/  FMNMX R30, R20, R25, PT ;  /* 0x00000019141e7209 */ /* 0x000fe40003800000 */
[----:B------:R-:W-:Y:S02]  /*1600*/  FMNMX R3, R3, R34, !PT ;  /* 0x0000002203037209 */ /* 0x000fe40007800000 */
[----:B------:R-:W-:Y:S02]  /*1610*/  FMNMX R12, R12, R29, PT ;  /* 0x0000001d0c0c7209 */ /* 0x000fe40003800000 */
[----:B------:R-:W-:-:S02]  /*1620*/  FMNMX R11, R11, R30, !PT ;  /* 0x0000001e0b0b7209 */ /* 0x000fc40007800000 */
[CC--:B------:R-:W-:Y:S02]  /*1630*/  FMNMX R31, R19.reuse, R18.reuse, PT ;  /* 0x00000012131f7209 */ /* 0x0c0fe40003800000 */
[----:B------:R-:W-:Y:S02]  /*1640*/  FMNMX3 R5, R19, R18, R5, !PT ;  /* 0x0000001213057276 */ /* 0x000fe40007800005 */
[----:B------:R-:W-:Y:S02]  /*1650*/  FMNMX R18, R21, R22, !PT ;  /* 0x0000001615127209 */ /* 0x000fe40007800000 */
[----:B------:R-:W-:Y:S02]  /*1660*/  FMNMX3 R2, R22, R21, R2, PT ;  /* 0x0000001516027276 */ /* 0x000fe40003800002 */
[----:B------:R-:W-:Y:S02]  /*1670*/  FMNMX3 R3, R20, R25, R3, !PT ;  /* 0x0000001914037276 */ /* 0x000fe40007800003 */
[----:B------:R-:W-:-:S02]  /*1680*/  FMNMX R23, R10, R23, PT ;  /* 0x000000170a177209 */ /* 0x000fc40003800000 */
[----:B------:R-:W-:Y:S02]  /*1690*/  FMNMX3 R9, R16, R9, R12, !PT ;  /* 0x0000000910097276 */ /* 0x000fe4000780000c */
[----:B------:R-:W-:Y:S02]  /*16a0*/  FMNMX3 R8, R8, R27, R11, PT ;  /* 0x0000001b08087276 */ /* 0x000fe4000380000b */
[----:B------:R-:W-:Y:S02]  /*16b0*/  FMNMX R17, R17, R28, PT ;  /* 0x0000001c11117209 */ /* 0x000fe40003800000 */
[----:B------:R-:W-:Y:S02]  /*16c0*/  FMNMX R13, R13, R26, !PT ;  /* 0x0000001a0d0d7209 */ /* 0x000fe40007800000 */
[----:B------:R-:W-:Y:S02]  /*16d0*/  FMNMX3 R18, R7, R18, R5, PT ;  /* 0x0000001207127276 */ /* 0x000fe40003800005 */
[----:B------:R-:W-:-:S02]  /*16e0*/  FMNMX3 R2, R31, R6, R2, !PT ;  /* 0x000000061f027276 */ /* 0x000fc40007800002 */
[----:B------:R-:W-:Y:S02]  /*16f0*/  FMNMX3 R3, R3, R24, R9, PT ;  /* 0x0000001803037276 */ /* 0x000fe40003800009 */
[----:B------:R-:W-:Y:S01]  /*1700*/  FMNMX R8, R8, R23, !PT ;  /* 0x0000001708087209 */ /* 0x000fe20007800000 */
[----:B------:R-:W-:Y:S01]  /*1710*/  IMAD.IADD R5, R4, 0x1, R0 ;  /* 0x0000000104057824 */ /* 0x000fe200078e0200 */
[----:B------:R-:W-:Y:S02]  /*1720*/  FMNMX3 R3, R18, R17, R3, !PT ;  /* 0x0000001112037276 */ /* 0x000fe40007800003 */
[----:B------:R-:W-:Y:S01]  /*1730*/  FMNMX3 R2, R2, R13, R8, PT ;  /* 0x0000000d02027276 */ /* 0x000fe20003800008 */
[----:B0-----:R-:W-:-:S03]  /*1740*/  IMAD.WIDE R14, R5, 0x4, R14 ;  /* 0x00000004050e7825 */ /* 0x001fc600078e020e */
[----:B------:R-:W-:-:S05]  /*1750*/  FMNMX R3, R3, R2, !PT ;  /* 0x0000000203037209 */ /* 0x000fca0007800000 */
[----:B------:R-:W-:Y:S01]  /*1760*/  STG.E desc[UR4][R14.64], R3 ;  /* 0x000000030e007986 */ /* 0x000fe2000c101904 */
[----:B------:R-:W-:Y:S05]  /*1770*/  EXIT ;  /* 0x000000000000794d */ /* 0x000fea0003800000 */
.L_x_1:
[----:B------:R-:W-:-:S00]  /*1780*/  BRA `(.L_x_1) ;  /* 0xfffffffc00fc7947 */ /* 0x000fc0000383ffff */
[----:B------:R-:W-:-:S00]  /*1790*/  NOP ;  /* 0x0000000000007918 */ /* 0x000fc00000000000 */
        /* <DEDUP_REMOVED lines=14> */
.L_x_2:


//--------------------- .nv.shared.reserved.0     --------------------------
	.section	.nv.shared.reserved.0,"aw",@nobits
	.weak		__nv_reservedSMEM_offset_0_alias
	.size		__nv_reservedSMEM_offset_0_alias, 0, 64
	.other		__nv_reservedSMEM_offset_0_alias,@"STO_CUDA_RESERVED_SHARED STV_DEFAULT"
__nv_reservedSMEM_offset_0_alias:
	.zero		0
	.zero		64


//--------------------- .nv.constant0._Z20kernel_median_filterIfEvPKT_PS0_iiii --------------------------
	.section	.nv.constant0._Z20kernel_median_filterIfEvPKT_PS0_iiii,"a",@progbits
	.sectionflags	@""
	.align	4
.nv.constant0._Z20kernel_median_filterIfEvPKT_PS0_iiii:
	.zero		928


//--------------------- SYMBOLS --------------------------

	.type		.nv.reservedSmem.offset0,@object
	.size		.nv.reservedSmem.offset0,0x4
